	.target	sm_80

	.elftype	@"ET_EXEC"


//--------------------- .note.nv.tkinfo           --------------------------
	.section	.note.nv.tkinfo,"",@"SHT_NOTE"
	.sectionflags	@"SHF_NOTE_NV_TKINFO"
	.tkinfo
        /*0018*/ 	.word	0x00000002
        /*0030*/ 	.string	""
        /*0030*/ 	.string	"ptxas"
        /*0030*/ 	.string	"Cuda compilation tools, release 13.0, V13.0.88"
        /*0030*/ 	.string	"Build cuda_13.0.r13.0/compiler.36424714_0"
        /*0030*/ 	.string	"-v  -suppress-debug-info  -lineinfo  -arch sm_80 "



//--------------------- .note.nv.cuinfo           --------------------------
	.section	.note.nv.cuinfo,"",@"SHT_NOTE"
	.sectionflags	@"SHF_NOTE_NV_CUINFO"
        /*0018*/ 	.short	0x0002
        /*001a*/ 	.short	0x0050
        /*001c*/ 	.short	0x0082
	.zero		2


//--------------------- .nv.info                  --------------------------
	.section	.nv.info,"",@"SHT_CUDA_INFO"
	.align	4


	//----- nvinfo : EIATTR_REGCOUNT
	.align		4
        /*0000*/ 	.byte	0x04, 0x2f
        /*0002*/ 	.short	(.L_1 - .L_0)
	.align		4
.L_0:
        /*0004*/ 	.word	index@(matmul_kernel)
        /*0008*/ 	.word	0x000000ff


	//----- nvinfo : EIATTR_FRAME_SIZE
	.align		4
.L_1:
        /*000c*/ 	.byte	0x04, 0x11
        /*000e*/ 	.short	(.L_3 - .L_2)
	.align		4
.L_2:
        /*0010*/ 	.word	index@(matmul_kernel)
        /*0014*/ 	.word	0x00000100


	//----- nvinfo : EIATTR_MIN_STACK_SIZE
	.align		4
.L_3:
        /*0018*/ 	.byte	0x04, 0x12
        /*001a*/ 	.short	(.L_5 - .L_4)
	.align		4
.L_4:
        /*001c*/ 	.word	index@(matmul_kernel)
        /*0020*/ 	.word	0x00000100
.L_5:


//--------------------- .nv.info.matmul_kernel    --------------------------
	.section	.nv.info.matmul_kernel,"",@"SHT_CUDA_INFO"
	.sectionflags	@""
	.align	4


	//----- nvinfo : EIATTR_CUDA_API_VERSION
	.align		4
        /*0000*/ 	.byte	0x04, 0x37
        /*0002*/ 	.short	(.L_7 - .L_6)
.L_6:
        /*0004*/ 	.word	0x00000082


	//----- nvinfo : EIATTR_SW2861232_WAR
	.align		4
.L_7:
        /*0008*/ 	.byte	0x01, 0x35
	.zero		2


	//----- nvinfo : EIATTR_PARAM_CBANK
	.align		4
        /*000c*/ 	.byte	0x04, 0x0a
        /*000e*/ 	.short	(.L_9 - .L_8)
	.align		4
.L_8:
        /*0010*/ 	.word	index@(.nv.constant0.matmul_kernel)
        /*0014*/ 	.short	0x0160
        /*0016*/ 	.short	0x0050


	//----- nvinfo : EIATTR_CBANK_PARAM_SIZE
	.align		4
.L_9:
        /*0018*/ 	.byte	0x03, 0x19
        /*001a*/ 	.short	0x0050


	//----- nvinfo : EIATTR_KPARAM_INFO
	.align		4
        /*001c*/ 	.byte	0x04, 0x17
        /*001e*/ 	.short	(.L_11 - .L_10)
.L_10:
        /*0020*/ 	.word	0x00000000
        /*0024*/ 	.short	0x000d
        /*0026*/ 	.short	0x0048
        /*0028*/ 	.byte	0x00, 0xf4, 0x21, 0x00


	//----- nvinfo : EIATTR_KPARAM_INFO
	.align		4
.L_11:
        /*002c*/ 	.byte	0x04, 0x17
        /*002e*/ 	.short	(.L_13 - .L_12)
.L_12:
        /*0030*/ 	.word	0x00000000
        /*0034*/ 	.short	0x000c
        /*0036*/ 	.short	0x0040
        /*0038*/ 	.byte	0x00, 0xf4, 0x21, 0x00


	//----- nvinfo : EIATTR_KPARAM_INFO
	.align		4
.L_13:
        /*003c*/ 	.byte	0x04, 0x17
        /*003e*/ 	.short	(.L_15 - .L_14)
.L_14:
        /*0040*/ 	.word	0x00000000
        /*0044*/ 	.short	0x000b
        /*0046*/ 	.short	0x0038
        /*0048*/ 	.byte	0x00, 0xf0, 0x11, 0x00


	//----- nvinfo : EIATTR_KPARAM_INFO
	.align		4
.L_15:
        /*004c*/ 	.byte	0x04, 0x17
        /*004e*/ 	.short	(.L_17 - .L_16)
.L_16:
        /*0050*/ 	.word	0x00000000
        /*0054*/ 	.short	0x000a
        /*0056*/ 	.short	0x0034
        /*0058*/ 	.byte	0x00, 0xf0, 0x11, 0x00


	//----- nvinfo : EIATTR_KPARAM_INFO
	.align		4
.L_17:
        /*005c*/ 	.byte	0x04, 0x17
        /*005e*/ 	.short	(.L_19 - .L_18)
.L_18:
        /*0060*/ 	.word	0x00000000
        /*0064*/ 	.short	0x0009
        /*0066*/ 	.short	0x0030
        /*0068*/ 	.byte	0x00, 0xf0, 0x11, 0x00


	//----- nvinfo : EIATTR_KPARAM_INFO
	.align		4
.L_19:
        /*006c*/ 	.byte	0x04, 0x17
        /*006e*/ 	.short	(.L_21 - .L_20)
.L_20:
        /*0070*/ 	.word	0x00000000
        /*0074*/ 	.short	0x0008
        /*0076*/ 	.short	0x002c
        /*0078*/ 	.byte	0x00, 0xf0, 0x11, 0x00


	//----- nvinfo : EIATTR_KPARAM_INFO
	.align		4
.L_21:
        /*007c*/ 	.byte	0x04, 0x17
        /*007e*/ 	.short	(.L_23 - .L_22)
.L_22:
        /*0080*/ 	.word	0x00000000
        /*0084*/ 	.short	0x0007
        /*0086*/ 	.short	0x0028
        /*0088*/ 	.byte	0x00, 0xf0, 0x11, 0x00


	//----- nvinfo : EIATTR_KPARAM_INFO
	.align		4
.L_23:
        /*008c*/ 	.byte	0x04, 0x17
        /*008e*/ 	.short	(.L_25 - .L_24)
.L_24:
        /*0090*/ 	.word	0x00000000
        /*0094*/ 	.short	0x0006
        /*0096*/ 	.short	0x0024
        /*0098*/ 	.byte	0x00, 0xf0, 0x11, 0x00


	//----- nvinfo : EIATTR_KPARAM_INFO
	.align		4
.L_25:
        /*009c*/ 	.byte	0x04, 0x17
        /*009e*/ 	.short	(.L_27 - .L_26)
.L_26:
        /*00a0*/ 	.word	0x00000000
        /*00a4*/ 	.short	0x0005
        /*00a6*/ 	.short	0x0020
        /*00a8*/ 	.byte	0x00, 0xf0, 0x11, 0x00


	//----- nvinfo : EIATTR_KPARAM_INFO
	.align		4
.L_27:
        /*00ac*/ 	.byte	0x04, 0x17
        /*00ae*/ 	.short	(.L_29 - .L_28)
.L_28:
        /*00b0*/ 	.word	0x00000000
        /*00b4*/ 	.short	0x0004
        /*00b6*/ 	.short	0x001c
        /*00b8*/ 	.byte	0x00, 0xf0, 0x11, 0x00


	//----- nvinfo : EIATTR_KPARAM_INFO
	.align		4
.L_29:
        /*00bc*/ 	.byte	0x04, 0x17
        /*00be*/ 	.short	(.L_31 - .L_30)
.L_30:
        /*00c0*/ 	.word	0x00000000
        /*00c4*/ 	.short	0x0003
        /*00c6*/ 	.short	0x0018
        /*00c8*/ 	.byte	0x00, 0xf0, 0x11, 0x00


	//----- nvinfo : EIATTR_KPARAM_INFO
	.align		4
.L_31:
        /*00cc*/ 	.byte	0x04, 0x17
        /*00ce*/ 	.short	(.L_33 - .L_32)
.L_32:
        /*00d0*/ 	.word	0x00000000
        /*00d4*/ 	.short	0x0002
        /*00d6*/ 	.short	0x0010
        /*00d8*/ 	.byte	0x00, 0xf4, 0x21, 0x00


	//----- nvinfo : EIATTR_KPARAM_INFO
	.align		4
.L_33:
        /*00dc*/ 	.byte	0x04, 0x17
        /*00de*/ 	.short	(.L_35 - .L_34)
.L_34:
        /*00e0*/ 	.word	0x00000000
        /*00e4*/ 	.short	0x0001
        /*00e6*/ 	.short	0x0008
        /*00e8*/ 	.byte	0x00, 0xf4, 0x21, 0x00


	//----- nvinfo : EIATTR_KPARAM_INFO
	.align		4
.L_35:
        /*00ec*/ 	.byte	0x04, 0x17
        /*00ee*/ 	.short	(.L_37 - .L_36)
.L_36:
        /*00f0*/ 	.word	0x00000000
        /*00f4*/ 	.short	0x0000
        /*00f6*/ 	.short	0x0000
        /*00f8*/ 	.byte	0x00, 0xf4, 0x21, 0x00


	//----- nvinfo : EIATTR_MAXREG_COUNT
	.align		4
.L_37:
        /*00fc*/ 	.byte	0x03, 0x1b
        /*00fe*/ 	.short	0x00ff


	//----- nvinfo : EIATTR_NUM_BARRIERS
	.align		4
        /*0100*/ 	.byte	0x02, 0x4c
        /*0102*/ 	.byte	0x01
	.zero		1


	//----- nvinfo : EIATTR_ANNOTATIONS
	.align		4
        /*0104*/ 	.byte	0x04, 0x55
        /*0106*/ 	.short	(.L_39 - .L_38)


	//   ....[0]....
.L_38:
        /*0108*/ 	.word	0x00000001
        /*010c*/ 	.byte	0x30, 0x07, 0x00, 0x00, 0x01, 0x00, 0x00, 0x00, 0x70, 0x07, 0x00, 0x00, 0x01, 0x00, 0x00, 0x00
        /* <DEDUP_REMOVED lines=62> */
        /*04fc*/ 	.byte	0x20, 0xac, 0x00, 0x00


	//----- nvinfo : EIATTR_MERCURY_ISA_VERSION
	.align		4
.L_39:
        /*0500*/ 	.byte	0x03, 0x5f
        /*0502*/ 	.short	0x0000


	//----- nvinfo : EIATTR_EXIT_INSTR_OFFSETS
	.align		4
        /*0504*/ 	.byte	0x04, 0x1c
        /*0506*/ 	.short	(.L_41 - .L_40)


	//   ....[0]....
.L_40:
        /*0508*/ 	.word	0x0000af30


	//   ....[1]....
        /*050c*/ 	.word	0x0000af60


	//----- nvinfo : EIATTR_REQNTID
	.align		4
.L_41:
        /*0510*/ 	.byte	0x04, 0x10
        /*0512*/ 	.short	(.L_43 - .L_42)
.L_42:
        /*0514*/ 	.word	0x00000080
        /*0518*/ 	.word	0x00000001
        /*051c*/ 	.word	0x00000001
.L_43:


//--------------------- .nv.callgraph             --------------------------
	.section	.nv.callgraph,"",@"SHT_CUDA_CALLGRAPH"
	.align	4
	.sectionentsize	8
	.align		4
        /*0000*/ 	.word	0x00000000
	.align		4
        /*0004*/ 	.word	0xffffffff
	.align		4
        /*0008*/ 	.word	0x00000000
	.align		4
        /*000c*/ 	.word	0xfffffffe
	.align		4
        /*0010*/ 	.word	0x00000000
	.align		4
        /*0014*/ 	.word	0xfffffffd
	.align		4
        /*0018*/ 	.word	0x00000000
	.align		4
        /*001c*/ 	.word	0xfffffffc


//--------------------- .nv.rel.action            --------------------------
	.section	.nv.rel.action,"",@"SHT_CUDA_RELOCINFO"
	.align	8
	.sectionentsize	8
        /*0000*/ 	.byte	0x73, 0x00, 0x00, 0x00, 0x00, 0x00, 0x00, 0x00, 0x00, 0x00, 0x00, 0x11, 0x25, 0x00, 0x05, 0x36


//--------------------- .nv.constant0.matmul_kernel --------------------------
	.section	.nv.constant0.matmul_kernel,"a",@progbits
	.sectionflags	@""
	.align	4
.nv.constant0.matmul_kernel:
	.zero		432


//--------------------- .text.matmul_kernel       --------------------------
	.section	.text.matmul_kernel,"ax",@progbits
	.sectioninfo	@"SHI_REGISTERS=255"
	.align	128
        .global         matmul_kernel
        .type           matmul_kernel,@function
        .size           matmul_kernel,(.L_x_5 - matmul_kernel)
        .other          matmul_kernel,@"STO_CUDA_ENTRY STV_DEFAULT"
matmul_kernel:
.text.matmul_kernel:
[----:B------:R-:W-:-:S03]  /*0000*/  IMAD.MOV.U32 R1, RZ, RZ, c[0x0][0x28] ;  /* 0x00000a00ff017624 */ /* 0x000fc600078e00ff */
[----:B------:R-:W-:Y:S01]  /*0010*/  IMAD.MOV.U32 R0, RZ, RZ, c[0x0][0x17c] ;  /* 0x00005f00ff007624 */ /* 0x000fe200078e00ff */
[----:B------:R-:W0:Y:S01]  /*0020*/  S2R R5, SR_CTAID.X ;  /* 0x0000000000057919 */ /* 0x000e220000002500 */
[----:B------:R-:W-:Y:S01]  /*0030*/  IADD3 R1, R1, -0x100, RZ ;  /* 0xffffff0001017810 */ /* 0x000fe20007ffe0ff */
[----:B------:R-:W-:Y:S01]  /*0040*/  IMAD.MOV.U32 R26, RZ, RZ, c[0x0][0x180] ;  /* 0x00006000ff1a7624 */ /* 0x000fe200078e00ff */
[----:B------:R-:W-:Y:S01]  /*0050*/  ULDC UR4, c[0x0][0x180] ;  /* 0x0000600000047ab9 */ /* 0x000fe20000000800 */
[----:B------:R-:W-:Y:S01]  /*0060*/  IADD3 R0, R0, 0x7f, RZ ;  /* 0x0000007f00007810 */ /* 0x000fe20007ffe0ff */
[----:B------:R-:W1:Y:S01]  /*0070*/  S2R R184, SR_TID.X ;  /* 0x0000000000b87919 */ /* 0x000e620000002100 */
[----:B------:R-:W-:Y:S01]  /*0080*/  ULDC.64 UR6, c[0x0][0x118] ;  /* 0x0000460000067ab9 */ /* 0x000fe20000000a00 */
[----:B------:R-:W-:Y:S02]  /*0090*/  IADD3 R26, R26, 0x3f, RZ ;  /* 0x0000003f1a1a7810 */ /* 0x000fe40007ffe0ff */
[----:B------:R-:W-:-:S04]  /*00a0*/  SHF.R.S32.HI R3, RZ, 0x1f, R0 ;  /* 0x0000001fff037819 */ /* 0x000fc80000011400 */
[----:B------:R-:W-:-:S04]  /*00b0*/  LEA.HI R3, R3, R0, RZ, 0x7 ;  /* 0x0000000003037211 */ /* 0x000fc800078f38ff */
[----:B------:R-:W-:-:S04]  /*00c0*/  SHF.R.S32.HI R4, RZ, 0x7, R3 ;  /* 0x00000007ff047819 */ /* 0x000fc80000011403 */
[-C--:B------:R-:W-:Y:S02]  /*00d0*/  IABS R7, R4.reuse ;  /* 0x0000000400077213 */ /* 0x080fe40000000000 */
[----:B------:R-:W-:Y:S02]  /*00e0*/  IABS R10, R4 ;  /* 0x00000004000a7213 */ /* 0x000fe40000000000 */
[----:B------:R-:W2:Y:S01]  /*00f0*/  I2F.RP R0, R7 ;  /* 0x0000000700007306 */ /* 0x000ea20000209400 */
[----:B0-----:R-:W-:Y:S02]  /*0100*/  IABS R8, R5 ;  /* 0x0000000500087213 */ /* 0x001fe40000000000 */
[----:B-1----:R-:W-:Y:S02]  /*0110*/  SHF.R.U32.HI R18, RZ, 0x6, R184 ;  /* 0x00000006ff127819 */ /* 0x002fe400000116b8 */
[----:B------:R-:W-:Y:S02]  /*0120*/  LOP3.LUT R24, R184, 0x3f, RZ, 0xc0, !PT ;  /* 0x0000003fb8187812 */ /* 0x000fe400078ec0ff */
[----:B------:R-:W-:-:S04]  /*0130*/  SGXT.U32 R18, R18, 0x1 ;  /* 0x000000011212781a */ /* 0x000fc80000000000 */
[C---:B------:R-:W-:Y:S02]  /*0140*/  LOP3.LUT R22, R18.reuse, 0x2, RZ, 0xfc, !PT ;  /* 0x0000000212167812 */ /* 0x040fe400078efcff */
[C---:B------:R-:W-:Y:S01]  /*0150*/  LOP3.LUT R28, R18.reuse, 0x4, RZ, 0xfc, !PT ;  /* 0x00000004121c7812 */ /* 0x040fe200078efcff */
[----:B--2---:R-:W0:Y:S01]  /*0160*/  MUFU.RCP R0, R0 ;  /* 0x0000000000007308 */ /* 0x004e220000001000 */
[C---:B------:R-:W-:Y:S02]  /*0170*/  LOP3.LUT R30, R18.reuse, 0x6, RZ, 0xfc, !PT ;  /* 0x00000006121e7812 */ /* 0x040fe400078efcff */
[C---:B------:R-:W-:Y:S02]  /*0180*/  LOP3.LUT R32, R18.reuse, 0x8, RZ, 0xfc, !PT ;  /* 0x0000000812207812 */ /* 0x040fe400078efcff */
[C---:B------:R-:W-:Y:S02]  /*0190*/  LOP3.LUT R34, R18.reuse, 0xa, RZ, 0xfc, !PT ;  /* 0x0000000a12227812 */ /* 0x040fe400078efcff */
[----:B------:R-:W-:-:S02]  /*01a0*/  LOP3.LUT R36, R18, 0xc, RZ, 0xfc, !PT ;  /* 0x0000000c12247812 */ /* 0x000fc400078efcff */
[C---:B------:R-:W-:Y:S02]  /*01b0*/  LOP3.LUT R38, R18.reuse, 0xe, RZ, 0xfc, !PT ;  /* 0x0000000e12267812 */ /* 0x040fe400078efcff */
[C---:B------:R-:W-:Y:S02]  /*01c0*/  LOP3.LUT R40, R18.reuse, 0x10, RZ, 0xfc, !PT ;  /* 0x0000001012287812 */ /* 0x040fe400078efcff */
[C---:B------:R-:W-:Y:S02]  /*01d0*/  LOP3.LUT R42, R18.reuse, 0x12, RZ, 0xfc, !PT ;  /* 0x00000012122a7812 */ /* 0x040fe400078efcff */
[----:B------:R-:W-:Y:S02]  /*01e0*/  LOP3.LUT R44, R18, 0x14, RZ, 0xfc, !PT ;  /* 0x00000014122c7812 */ /* 0x000fe400078efcff */
[----:B0-----:R-:W-:Y:S01]  /*01f0*/  IADD3 R2, R0, 0xffffffe, RZ ;  /* 0x0ffffffe00027810 */ /* 0x001fe20007ffe0ff */
[----:B------:R-:W-:Y:S01]  /*0200*/  IMAD.MOV R0, RZ, RZ, -R10 ;  /* 0x000000ffff007224 */ /* 0x000fe200078e0a0a */
[----:B------:R-:W-:-:S02]  /*0210*/  LOP3.LUT R46, R18, 0x16, RZ, 0xfc, !PT ;  /* 0x00000016122e7812 */ /* 0x000fc400078efcff */
[----:B------:R0:W1:Y:S01]  /*0220*/  F2I.FTZ.U32.TRUNC.NTZ R3, R2 ;  /* 0x0000000200037305 */ /* 0x000062000021f000 */
[C---:B------:R-:W-:Y:S02]  /*0230*/  LOP3.LUT R48, R18.reuse, 0x18, RZ, 0xfc, !PT ;  /* 0x0000001812307812 */ /* 0x040fe400078efcff */
[C---:B------:R-:W-:Y:S02]  /*0240*/  LOP3.LUT R50, R18.reuse, 0x1a, RZ, 0xfc, !PT ;  /* 0x0000001a12327812 */ /* 0x040fe400078efcff */
[C---:B------:R-:W-:Y:S02]  /*0250*/  LOP3.LUT R56, R18.reuse, 0x1c, RZ, 0xfc, !PT ;  /* 0x0000001c12387812 */ /* 0x040fe400078efcff */
[C---:B------:R-:W-:Y:S01]  /*0260*/  LOP3.LUT R58, R18.reuse, 0x1e, RZ, 0xfc, !PT ;  /* 0x0000001e123a7812 */ /* 0x040fe200078efcff */
[----:B0-----:R-:W-:Y:S01]  /*0270*/  IMAD.MOV.U32 R2, RZ, RZ, RZ ;  /* 0x000000ffff027224 */ /* 0x001fe200078e00ff */
[C---:B------:R-:W-:Y:S02]  /*0280*/  LOP3.LUT R64, R18.reuse, 0x20, RZ, 0xfc, !PT ;  /* 0x0000002012407812 */ /* 0x040fe400078efcff */
[----:B------:R-:W-:-:S02]  /*0290*/  LOP3.LUT R66, R18, 0x22, RZ, 0xfc, !PT ;  /* 0x0000002212427812 */ /* 0x000fc400078efcff */
[C---:B------:R-:W-:Y:S01]  /*02a0*/  LOP3.LUT R68, R18.reuse, 0x24, RZ, 0xfc, !PT ;  /* 0x0000002412447812 */ /* 0x040fe200078efcff */
[--C-:B-1----:R-:W-:Y:S01]  /*02b0*/  IMAD.MOV R6, RZ, RZ, -R3.reuse ;  /* 0x000000ffff067224 */ /* 0x102fe200078e0a03 */
[C---:B------:R-:W-:Y:S02]  /*02c0*/  LOP3.LUT R70, R18.reuse, 0x26, RZ, 0xfc, !PT ;  /* 0x0000002612467812 */ /* 0x040fe400078efcff */
[----:B------:R-:W-:Y:S01]  /*02d0*/  LOP3.LUT R72, R18, 0x28, RZ, 0xfc, !PT ;  /* 0x0000002812487812 */ /* 0x000fe200078efcff */
[----:B------:R-:W-:Y:S01]  /*02e0*/  IMAD R9, R6, R7, RZ ;  /* 0x0000000706097224 */ /* 0x000fe200078e02ff */
[C---:B------:R-:W-:Y:S01]  /*02f0*/  LOP3.LUT R74, R18.reuse, 0x2a, RZ, 0xfc, !PT ;  /* 0x0000002a124a7812 */ /* 0x040fe200078efcff */
[----:B------:R-:W-:Y:S01]  /*0300*/  IMAD.MOV.U32 R6, RZ, RZ, R8 ;  /* 0x000000ffff067224 */ /* 0x000fe200078e0008 */
[C---:B------:R-:W-:Y:S01]  /*0310*/  LOP3.LUT R76, R18.reuse, 0x2c, RZ, 0xfc, !PT ;  /* 0x0000002c124c7812 */ /* 0x040fe200078efcff */
[----:B------:R-:W-:Y:S01]  /*0320*/  IMAD.HI.U32 R3, R3, R9, R2 ;  /* 0x0000000903037227 */ /* 0x000fe200078e0002 */
[----:B------:R-:W-:-:S02]  /*0330*/  LOP3.LUT R78, R18, 0x2e, RZ, 0xfc, !PT ;  /* 0x0000002e124e7812 */ /* 0x000fc400078efcff */
[C---:B------:R-:W-:Y:S02]  /*0340*/  LOP3.LUT R84, R18.reuse, 0x30, RZ, 0xfc, !PT ;  /* 0x0000003012547812 */ /* 0x040fe400078efcff */
[C---:B------:R-:W-:Y:S01]  /*0350*/  LOP3.LUT R86, R18.reuse, 0x32, RZ, 0xfc, !PT ;  /* 0x0000003212567812 */ /* 0x040fe200078efcff */
[----:B------:R-:W-:Y:S01]  /*0360*/  IMAD.HI.U32 R3, R3, R6, RZ ;  /* 0x0000000603037227 */ /* 0x000fe200078e00ff */
[C---:B------:R-:W-:Y:S02]  /*0370*/  LOP3.LUT R88, R18.reuse, 0x34, RZ, 0xfc, !PT ;  /* 0x0000003412587812 */ /* 0x040fe400078efcff */
[C---:B------:R-:W-:Y:S01]  /*0380*/  LOP3.LUT R90, R18.reuse, 0x36, RZ, 0xfc, !PT ;  /* 0x00000036125a7812 */ /* 0x040fe200078efcff */
[----:B------:R-:W-:Y:S01]  /*0390*/  IMAD R0, R3, R0, R6 ;  /* 0x0000000003007224 */ /* 0x000fe200078e0206 */
[C---:B------:R-:W-:Y:S02]  /*03a0*/  LOP3.LUT R92, R18.reuse, 0x38, RZ, 0xfc, !PT ;  /* 0x00000038125c7812 */ /* 0x040fe400078efcff */
[----:B------:R-:W-:-:S02]  /*03b0*/  LOP3.LUT R94, R18, 0x3a, RZ, 0xfc, !PT ;  /* 0x0000003a125e7812 */ /* 0x000fc400078efcff */
[----:B------:R-:W-:Y:S02]  /*03c0*/  ISETP.GT.U32.AND P1, PT, R7, R0, PT ;  /* 0x000000000700720c */ /* 0x000fe40003f24070 */
[C---:B------:R-:W-:Y:S02]  /*03d0*/  LOP3.LUT R100, R18.reuse, 0x3c, RZ, 0xfc, !PT ;  /* 0x0000003c12647812 */ /* 0x040fe400078efcff */
[----:B------:R-:W-:-:S09]  /*03e0*/  LOP3.LUT R102, R18, 0x3e, RZ, 0xfc, !PT ;  /* 0x0000003e12667812 */ /* 0x000fd200078efcff */
[----:B------:R-:W-:Y:S01]  /*03f0*/  @!P1 IMAD.IADD R0, R0, 0x1, -R7 ;  /* 0x0000000100009824 */ /* 0x000fe200078e0a07 */
[----:B------:R-:W-:Y:S02]  /*0400*/  @!P1 IADD3 R3, R3, 0x1, RZ ;  /* 0x0000000103039810 */ /* 0x000fe40007ffe0ff */
[----:B------:R-:W-:Y:S02]  /*0410*/  ISETP.NE.AND P1, PT, R4, RZ, PT ;  /* 0x000000ff0400720c */ /* 0x000fe40003f25270 */
[----:B------:R-:W-:Y:S02]  /*0420*/  ISETP.GE.U32.AND P0, PT, R0, R7, PT ;  /* 0x000000070000720c */ /* 0x000fe40003f06070 */
[----:B------:R-:W-:-:S04]  /*0430*/  LOP3.LUT R0, R5, R4, RZ, 0x3c, !PT ;  /* 0x0000000405007212 */ /* 0x000fc800078e3cff */
[----:B------:R-:W-:Y:S01]  /*0440*/  ISETP.GE.AND P2, PT, R0, RZ, PT ;  /* 0x000000ff0000720c */ /* 0x000fe20003f46270 */
[----:B------:R-:W-:-:S05]  /*0450*/  IMAD.MOV.U32 R0, RZ, RZ, c[0x0][0x178] ;  /* 0x00005e00ff007624 */ /* 0x000fca00078e00ff */
[----:B------:R-:W-:Y:S02]  /*0460*/  IADD3 R0, R0, 0x3f, RZ ;  /* 0x0000003f00007810 */ /* 0x000fe40007ffe0ff */
[----:B------:R-:W-:-:S05]  /*0470*/  @P0 IADD3 R3, R3, 0x1, RZ ;  /* 0x0000000103030810 */ /* 0x000fca0007ffe0ff */
[----:B------:R-:W-:Y:S01]  /*0480*/  IMAD.MOV.U32 R8, RZ, RZ, R3 ;  /* 0x000000ffff087224 */ /* 0x000fe200078e0003 */
[----:B------:R-:W-:-:S03]  /*0490*/  SHF.R.S32.HI R3, RZ, 0x1f, R0 ;  /* 0x0000001fff037819 */ /* 0x000fc60000011400 */
[----:B------:R-:W-:Y:S01]  /*04a0*/  @!P2 IMAD.MOV R8, RZ, RZ, -R8 ;  /* 0x000000ffff08a224 */ /* 0x000fe200078e0a08 */
[----:B------:R-:W-:Y:S02]  /*04b0*/  LEA.HI R3, R3, R0, RZ, 0x6 ;  /* 0x0000000003037211 */ /* 0x000fe400078f30ff */
[----:B------:R-:W-:-:S04]  /*04c0*/  @!P1 LOP3.LUT R8, RZ, R4, RZ, 0x33, !PT ;  /* 0x00000004ff089212 */ /* 0x000fc800078e33ff */
[----:B------:R-:W-:Y:S01]  /*04d0*/  LEA.HI.SX32 R3, R3, -R8, 0x1a ;  /* 0x8000000803037211 */ /* 0x000fe200078fd2ff */
[----:B------:R-:W-:-:S03]  /*04e0*/  IMAD.MOV R6, RZ, RZ, -R8 ;  /* 0x000000ffff067224 */ /* 0x000fc600078e0a08 */
[----:B------:R-:W-:Y:S01]  /*04f0*/  IMNMX R9, R3, 0x1, PT ;  /* 0x0000000103097817 */ /* 0x000fe20003800200 */
[----:B------:R-:W-:-:S03]  /*0500*/  IMAD R6, R4, R6, R5 ;  /* 0x0000000604067224 */ /* 0x000fc600078e0205 */
[-C--:B------:R-:W-:Y:S02]  /*0510*/  IABS R7, R9.reuse ;  /* 0x0000000900077213 */ /* 0x080fe40000000000 */
[----:B------:R-:W-:Y:S02]  /*0520*/  IABS R11, R9 ;  /* 0x00000009000b7213 */ /* 0x000fe40000000000 */
[----:B------:R-:W0:Y:S08]  /*0530*/  I2F.RP R0, R7 ;  /* 0x0000000700007306 */ /* 0x000e300000209400 */
[----:B0-----:R-:W0:Y:S02]  /*0540*/  MUFU.RCP R0, R0 ;  /* 0x0000000000007308 */ /* 0x001e240000001000 */
[----:B0-----:R-:W-:Y:S01]  /*0550*/  IADD3 R2, R0, 0xffffffe, RZ ;  /* 0x0ffffffe00027810 */ /* 0x001fe20007ffe0ff */
[----:B------:R-:W-:-:S05]  /*0560*/  IMAD.MOV R0, RZ, RZ, -R11 ;  /* 0x000000ffff007224 */ /* 0x000fca00078e0a0b */
[----:B------:R0:W1:Y:S02]  /*0570*/  F2I.FTZ.U32.TRUNC.NTZ R3, R2 ;  /* 0x0000000200037305 */ /* 0x000064000021f000 */
[----:B0-----:R-:W-:Y:S02]  /*0580*/  IMAD.MOV.U32 R2, RZ, RZ, RZ ;  /* 0x000000ffff027224 */ /* 0x001fe400078e00ff */
[----:B-1----:R-:W-:-:S04]  /*0590*/  IMAD.MOV R10, RZ, RZ, -R3 ;  /* 0x000000ffff0a7224 */ /* 0x002fc800078e0a03 */
[----:B------:R-:W-:Y:S01]  /*05a0*/  IMAD.MOV.U32 R4, RZ, RZ, R10 ;  /* 0x000000ffff047224 */ /* 0x000fe200078e000a */
[----:B------:R-:W-:-:S03]  /*05b0*/  IABS R10, R6 ;  /* 0x00000006000a7213 */ /* 0x000fc60000000000 */
[----:B------:R-:W-:Y:S02]  /*05c0*/  IMAD R5, R4, R7, RZ ;  /* 0x0000000704057224 */ /* 0x000fe400078e02ff */
[----:B------:R-:W-:Y:S02]  /*05d0*/  IMAD.MOV.U32 R4, RZ, RZ, R10 ;  /* 0x000000ffff047224 */ /* 0x000fe400078e000a */
[----:B------:R-:W-:-:S06]  /*05e0*/  IMAD.HI.U32 R3, R3, R5, R2 ;  /* 0x0000000503037227 */ /* 0x000fcc00078e0002 */
[----:B------:R-:W-:-:S04]  /*05f0*/  IMAD.HI.U32 R3, R3, R4, RZ ;  /* 0x0000000403037227 */ /* 0x000fc800078e00ff */
[----:B------:R-:W-:-:S05]  /*0600*/  IMAD R0, R3, R0, R4 ;  /* 0x0000000003007224 */ /* 0x000fca00078e0204 */
[----:B------:R-:W-:-:S13]  /*0610*/  ISETP.GT.U32.AND P1, PT, R7, R0, PT ;  /* 0x000000000700720c */ /* 0x000fda0003f24070 */
[----:B------:R-:W-:Y:S01]  /*0620*/  @!P1 IMAD.IADD R0, R0, 0x1, -R7 ;  /* 0x0000000100009824 */ /* 0x000fe200078e0a07 */
[----:B------:R-:W-:Y:S02]  /*0630*/  @!P1 IADD3 R3, R3, 0x1, RZ ;  /* 0x0000000103039810 */ /* 0x000fe40007ffe0ff */
[----:B------:R-:W-:Y:S02]  /*0640*/  ISETP.NE.AND P1, PT, R9, RZ, PT ;  /* 0x000000ff0900720c */ /* 0x000fe40003f25270 */
[----:B------:R-:W-:Y:S02]  /*0650*/  ISETP.GE.U32.AND P0, PT, R0, R7, PT ;  /* 0x000000070000720c */ /* 0x000fe40003f06070 */
[----:B------:R-:W-:-:S04]  /*0660*/  LOP3.LUT R0, R6, R9, RZ, 0x3c, !PT ;  /* 0x0000000906007212 */ /* 0x000fc800078e3cff */
[----:B------:R-:W-:-:S07]  /*0670*/  ISETP.GE.AND P2, PT, R0, RZ, PT ;  /* 0x000000ff0000720c */ /* 0x000fce0003f46270 */
[----:B------:R-:W-:Y:S02]  /*0680*/  @P0 IADD3 R3, R3, 0x1, RZ ;  /* 0x0000000103030810 */ /* 0x000fe40007ffe0ff */
[----:B------:R-:W-:-:S04]  /*0690*/  ISETP.GT.AND P0, PT, R26, 0x3f, PT ;  /* 0x0000003f1a00780c */ /* 0x000fc80003f04270 */
[----:B------:R-:W-:Y:S01]  /*06a0*/  @!P2 IMAD.MOV R3, RZ, RZ, -R3 ;  /* 0x000000ffff03a224 */ /* 0x000fe200078e0a03 */
[----:B------:R-:W-:-:S05]  /*06b0*/  @!P1 LOP3.LUT R3, RZ, R9, RZ, 0x33, !PT ;  /* 0x00000009ff039212 */ /* 0x000fca00078e33ff */
[----:B------:R-:W-:Y:S02]  /*06c0*/  IMAD.MOV R0, RZ, RZ, -R3 ;  /* 0x000000ffff007224 */ /* 0x000fe400078e0a03 */
[----:B------:R-:W-:Y:S02]  /*06d0*/  IMAD.SHL.U32 R3, R3, 0x80, RZ ;  /* 0x0000008003037824 */ /* 0x000fe400078e00ff */
[----:B------:R-:W-:-:S03]  /*06e0*/  IMAD R0, R9, R0, R6 ;  /* 0x0000000009007224 */ /* 0x000fc600078e0206 */
[C---:B------:R-:W-:Y:S01]  /*06f0*/  LOP3.LUT R106, R3.reuse, 0x2, R18, 0xfe, !PT ;  /* 0x00000002036a7812 */ /* 0x040fe200078efe12 */
[----:B------:R-:W-:Y:S01]  /*0700*/  IMAD.IADD R0, R8, 0x1, R0 ;  /* 0x0000000108007824 */ /* 0x000fe200078e0200 */
[C-C-:B------:R-:W-:Y:S02]  /*0710*/  LOP3.LUT R108, R3.reuse, 0x4, R18.reuse, 0xfe, !PT ;  /* 0x00000004036c7812 */ /* 0x140fe400078efe12 */
[C-C-:B------:R-:W-:Y:S01]  /*0720*/  LOP3.LUT R110, R3.reuse, 0x6, R18.reuse, 0xfe, !PT ;  /* 0x00000006036e7812 */ /* 0x140fe200078efe12 */
[----:B------:R0:W-:Y:S01]  /*0730*/  STL [R1+0x74], R106 ;  /* 0x0000746a01007387 */ /* 0x0001e20000100800 */
[C---:B------:R-:W-:Y:S01]  /*0740*/  LOP3.LUT R112, R3.reuse, 0x8, R18, 0xfe, !PT ;  /* 0x0000000803707812 */ /* 0x040fe200078efe12 */
[----:B------:R-:W-:Y:S01]  /*0750*/  IMAD R104, R0, 0x40, R24 ;  /* 0x0000004000687824 */ /* 0x000fe200078e0218 */
[C-C-:B------:R-:W-:Y:S01]  /*0760*/  LOP3.LUT R114, R3.reuse, 0xa, R18.reuse, 0xfe, !PT ;  /* 0x0000000a03727812 */ /* 0x140fe200078efe12 */
[----:B------:R0:W-:Y:S01]  /*0770*/  STL [R1+0x70], R108 ;  /* 0x0000706c01007387 */ /* 0x0001e20000100800 */
[----:B------:R-:W-:-:S02]  /*0780*/  LOP3.LUT R116, R3, 0xc, R18, 0xfe, !PT ;  /* 0x0000000c03747812 */ /* 0x000fc400078efe12 */
[C-C-:B------:R-:W-:Y:S01]  /*0790*/  LOP3.LUT R118, R3.reuse, 0xe, R18.reuse, 0xfe, !PT ;  /* 0x0000000e03767812 */ /* 0x140fe200078efe12 */
[----:B------:R0:W-:Y:S01]  /*07a0*/  STL [R1+0x6c], R110 ;  /* 0x00006c6e01007387 */ /* 0x0001e20000100800 */
[C-C-:B------:R-:W-:Y:S02]  /*07b0*/  LOP3.LUT R120, R3.reuse, 0x10, R18.reuse, 0xfe, !PT ;  /* 0x0000001003787812 */ /* 0x140fe400078efe12 */
[C-C-:B------:R-:W-:Y:S01]  /*07c0*/  LOP3.LUT R122, R3.reuse, 0x12, R18.reuse, 0xfe, !PT ;  /* 0x00000012037a7812 */ /* 0x140fe200078efe12 */
[----:B------:R0:W-:Y:S01]  /*07d0*/  STL [R1+0x68], R112 ;  /* 0x0000687001007387 */ /* 0x0001e20000100800 */
[C-C-:B------:R-:W-:Y:S02]  /*07e0*/  LOP3.LUT R124, R3.reuse, 0x14, R18.reuse, 0xfe, !PT ;  /* 0x00000014037c7812 */ /* 0x140fe400078efe12 */
        /* <DEDUP_REMOVED lines=24> */
[C---:B------:R-:W-:Y:S01]  /*0970*/  LOP3.LUT R246, R3.reuse, R18, RZ, 0xfc, !PT ;  /* 0x0000001203f67212 */ /* 0x040fe200078efcff */
[----:B------:R0:W-:Y:S01]  /*0980*/  STL [R1+0x44], R130 ;  /* 0x0000448201007387 */ /* 0x0001e20000100800 */
[C-C-:B------:R-:W-:Y:S02]  /*0990*/  LOP3.LUT R149, R3.reuse, 0x36, R18.reuse, 0xfe, !PT ;  /* 0x0000003603957812 */ /* 0x140fe400078efe12 */
[C-C-:B------:R-:W-:Y:S01]  /*09a0*/  LOP3.LUT R150, R3.reuse, 0x38, R18.reuse, 0xfe, !PT ;  /* 0x0000003803967812 */ /* 0x140fe200078efe12 */
[----:B------:R0:W-:Y:S01]  /*09b0*/  STL [R1+0x40], R132 ;  /* 0x0000408401007387 */ /* 0x0001e20000100800 */
[----:B------:R-:W-:-:S02]  /*09c0*/  LOP3.LUT R151, R3, 0x3a, R18, 0xfe, !PT ;  /* 0x0000003a03977812 */ /* 0x000fc400078efe12 */
[----:B------:R-:W-:Y:S01]  /*09d0*/  LOP3.LUT R152, R3, 0x3c, R18, 0xfe, !PT ;  /* 0x0000003c03987812 */ /* 0x000fe200078efe12 */
[----:B------:R0:W-:Y:S01]  /*09e0*/  STL [R1+0x3c], R134 ;  /* 0x00003c8601007387 */ /* 0x0001e20000100800 */
[C---:B------:R-:W-:Y:S02]  /*09f0*/  LOP3.LUT R153, R246.reuse, 0x42, RZ, 0xfc, !PT ;  /* 0x00000042f6997812 */ /* 0x040fe400078efcff */
[C---:B------:R-:W-:Y:S01]  /*0a00*/  LOP3.LUT R154, R246.reuse, 0x44, RZ, 0xfc, !PT ;  /* 0x00000044f69a7812 */ /* 0x040fe200078efcff */
[----:B------:R0:W-:Y:S01]  /*0a10*/  STL [R1+0x38], R136 ;  /* 0x0000388801007387 */ /* 0x0001e20000100800 */
[C---:B------:R-:W-:Y:S02]  /*0a20*/  LOP3.LUT R155, R246.reuse, 0x46, RZ, 0xfc, !PT ;  /* 0x00000046f69b7812 */ /* 0x040fe400078efcff */
[C---:B------:R-:W-:Y:S01]  /*0a30*/  LOP3.LUT R156, R246.reuse, 0x48, RZ, 0xfc, !PT ;  /* 0x00000048f69c7812 */ /* 0x040fe200078efcff */
[----:B------:R0:W-:Y:S01]  /*0a40*/  STL [R1+0x34], R138 ;  /* 0x0000348a01007387 */ /* 0x0001e20000100800 */
[----:B------:R-:W-:-:S02]  /*0a50*/  LOP3.LUT R157, R246, 0x4a, RZ, 0xfc, !PT ;  /* 0x0000004af69d7812 */ /* 0x000fc400078efcff */
[C---:B------:R-:W-:Y:S01]  /*0a60*/  LOP3.LUT R158, R246.reuse, 0x4c, RZ, 0xfc, !PT ;  /* 0x0000004cf69e7812 */ /* 0x040fe200078efcff */
        /* <DEDUP_REMOVED lines=36> */
[----:B------:R0:W-:Y:S01]  /*0cb0*/  STL [R1], R152 ;  /* 0x0000009801007387 */ /* 0x0001e20000100800 */
[C---:B------:R-:W-:Y:S02]  /*0cc0*/  LOP3.LUT R183, R246.reuse, 0x7e, RZ, 0xfc, !PT ;  /* 0x0000007ef6b77812 */ /* 0x040fe400078efcff */
[----:B------:R-:W-:Y:S01]  /*0cd0*/  LOP3.LUT R252, R3, 0x3e, R18, 0xfe, !PT ;  /* 0x0000003e03fc7812 */ /* 0x000fe200078efe12 */
[----:B------:R0:W-:Y:S01]  /*0ce0*/  STL [R1+0xf4], R153 ;  /* 0x0000f49901007387 */ /* 0x0001e20000100800 */
[----:B------:R-:W-:-:S03]  /*0cf0*/  LOP3.LUT R251, R246, 0x40, RZ, 0xfc, !PT ;  /* 0x00000040f6fb7812 */ /* 0x000fc600078efcff */
[----:B------:R0:W-:Y:S04]  /*0d00*/  STL [R1+0xf0], R154 ;  /* 0x0000f09a01007387 */ /* 0x0001e80000100800 */
        /* <DEDUP_REMOVED lines=29> */
[----:B------:R0:W-:Y:S01]  /*0ee0*/  STL [R1+0x78], R104 ;  /* 0x0000786801007387 */ /* 0x0001e20000100800 */
[----:B------:R-:W-:Y:S05]  /*0ef0*/  @P0 BRA `(.L_x_0) ;  /* 0x0000014000000947 */ /* 0x000fea0003800000 */
[----:B------:R-:W-:Y:S01]  /*0f00*/  IMAD.SHL.U32 R250, R184, 0x20, RZ ;  /* 0x00000020b8fa7824 */ /* 0x000fe200078e00ff */
[----:B------:R-:W-:Y:S01]  /*0f10*/  CS2R R96, SRZ ;  /* 0x0000000000607805 */ /* 0x000fe2000001ff00 */
[----:B------:R-:W-:Y:S01]  /*0f20*/  CS2R R16, SRZ ;  /* 0x0000000000107805 */ /* 0x000fe2000001ff00 */
[----:B------:R-:W-:Y:S01]  /*0f30*/  CS2R R80, SRZ ;  /* 0x0000000000507805 */ /* 0x000fe2000001ff00 */
[----:B------:R-:W-:Y:S01]  /*0f40*/  CS2R R14, SRZ ;  /* 0x00000000000e7805 */ /* 0x000fe2000001ff00 */
[----:B------:R-:W-:Y:S01]  /*0f50*/  LOP3.LUT R0, R250, 0xc00, RZ, 0xc0, !PT ;  /* 0x00000c00fa007812 */ /* 0x000fe200078ec0ff */
[----:B------:R-:W-:Y:S01]  /*0f60*/  CS2R R52, SRZ ;  /* 0x0000000000347805 */ /* 0x000fe2000001ff00 */
[----:B------:R-:W-:Y:S01]  /*0f70*/  CS2R R8, SRZ ;  /* 0x0000000000087805 */ /* 0x000fe2000001ff00 */
[----:B------:R-:W-:Y:S01]  /*0f80*/  CS2R R60, SRZ ;  /* 0x00000000003c7805 */ /* 0x000fe2000001ff00 */
[----:B------:R-:W-:Y:S01]  /*0f90*/  CS2R R2, SRZ ;  /* 0x0000000000027805 */ /* 0x000fe2000001ff00 */
[----:B------:R1:W-:Y:S01]  /*0fa0*/  STL [R1+0xf8], R0 ;  /* 0x0000f80001007387 */ /* 0x0003e20000100800 */
[----:B------:R-:W-:Y:S01]  /*0fb0*/  CS2R R98, SRZ ;  /* 0x0000000000627805 */ /* 0x000fe2000001ff00 */
[----:B------:R-:W-:Y:S01]  /*0fc0*/  CS2R R6, SRZ ;  /* 0x0000000000067805 */ /* 0x000fe2000001ff00 */
[----:B------:R-:W-:Y:S01]  /*0fd0*/  CS2R R82, SRZ ;  /* 0x0000000000527805 */ /* 0x000fe2000001ff00 */
[----:B------:R-:W-:Y:S01]  /*0fe0*/  CS2R R4, SRZ ;  /* 0x0000000000047805 */ /* 0x000fe2000001ff00 */
[----:B------:R-:W-:Y:S01]  /*0ff0*/  CS2R R54, SRZ ;  /* 0x0000000000367805 */ /* 0x000fe2000001ff00 */
[----:B------:R-:W-:Y:S01]  /*1000*/  CS2R R12, SRZ ;  /* 0x00000000000c7805 */ /* 0x000fe2000001ff00 */
[----:B------:R-:W-:Y:S01]  /*1010*/  CS2R R62, SRZ ;  /* 0x00000000003e7805 */ /* 0x000fe2000001ff00 */
[----:B------:R-:W-:Y:S01]  /*1020*/  CS2R R10, SRZ ;  /* 0x00000000000a7805 */ /* 0x000fe2000001ff00 */
[----:B------:R-:W-:Y:S05]  /*1030*/  BRA `(.L_x_1) ;  /* 0x000081b000007947 */ /* 0x000fea0003800000 */
.L_x_0:
[----:B------:R-:W-:Y:S01]  /*1040*/  IABS R0, c[0x0][0x17c] ;  /* 0x00005f0000007a13 */ /* 0x000fe20000000000 */
[----:B------:R-:W-:Y:S01]  /*1050*/  IMAD.MOV.U32 R4, RZ, RZ, RZ ;  /* 0x000000ffff047224 */ /* 0x000fe200078e00ff */
[----:B------:R-:W-:Y:S01]  /*1060*/  IABS R2, c[0x0][0x178] ;  /* 0x00005e0000027a13 */ /* 0x000fe20000000000 */
[C---:B------:R-:W-:Y:S01]  /*1070*/  IMAD.SHL.U32 R250, R184.reuse, 0x20, RZ ;  /* 0x00000020b8fa7824 */ /* 0x040fe200078e00ff */
[----:B------:R-:W1:Y:S01]  /*1080*/  I2F.RP R8, R0 ;  /* 0x0000000000087306 */ /* 0x000e620000209400 */
[----:B------:R-:W-:Y:S01]  /*1090*/  SHF.R.S32.HI R3, RZ, 0x1f, R26 ;  /* 0x0000001fff037819 */ /* 0x000fe2000001141a */
[----:B------:R-:W-:Y:S01]  /*10a0*/  IMAD.SHL.U32 R133, R184, 0x40, RZ ;  /* 0x00000040b8857824 */ /* 0x000fe200078e00ff */
[----:B------:R-:W-:-:S02]  /*10b0*/  IABS R13, R182 ;  /* 0x000000b6000d7213 */ /* 0x000fc40000000000 */
[----:B------:R-:W-:Y:S02]  /*10c0*/  LEA.HI R26, R3, R26, RZ, 0x6 ;  /* 0x0000001a031a7211 */ /* 0x000fe400078f30ff */
[----:B------:R-:W-:Y:S01]  /*10d0*/  LOP3.LUT R3, R184, 0x7, RZ, 0xc0, !PT ;  /* 0x00000007b8037812 */ /* 0x000fe200078ec0ff */
[----:B------:R-:W2:Y:S01]  /*10e0*/  I2F.RP R9, R2 ;  /* 0x0000000200097306 */ /* 0x000ea20000209400 */
[----:B------:R-:W-:Y:S02]  /*10f0*/  IABS R17, R178 ;  /* 0x000000b200117213 */ /* 0x000fe40000000000 */
[----:B------:R-:W-:Y:S01]  /*1100*/  IABS R23, R176 ;  /* 0x000000b000177213 */ /* 0x000fe20000000000 */
[----:B------:R-:W-:Y:S01]  /*1110*/  IMAD.SHL.U32 R21, R3, 0x80, RZ ;  /* 0x0000008003157824 */ /* 0x000fe200078e00ff */
[----:B------:R-:W-:Y:S02]  /*1120*/  IABS R27, R174 ;  /* 0x000000ae001b7213 */ /* 0x000fe40000000000 */
[----:B------:R-:W-:Y:S01]  /*1130*/  IABS R35, R171 ;  /* 0x000000ab00237213 */ /* 0x000fe20000000000 */
[----:B-1----:R-:W1:Y:S01]  /*1140*/  MUFU.RCP R8, R8 ;  /* 0x0000000800087308 */ /* 0x002e620000001000 */
[----:B------:R-:W-:-:S02]  /*1150*/  IABS R39, R169 ;  /* 0x000000a900277213 */ /* 0x000fc40000000000 */
[----:B------:R-:W-:Y:S02]  /*1160*/  IABS R45, R166 ;  /* 0x000000a6002d7213 */ /* 0x000fe40000000000 */
[----:B------:R-:W-:Y:S02]  /*1170*/  IABS R49, R164 ;  /* 0x000000a400317213 */ /* 0x000fe40000000000 */
[----:B------:R-:W-:Y:S01]  /*1180*/  IABS R19, R177 ;  /* 0x000000b100137213 */ /* 0x000fe20000000000 */
[----:B--2---:R-:W2:Y:S01]  /*1190*/  MUFU.RCP R9, R9 ;  /* 0x0000000900097308 */ /* 0x004ea20000001000 */
[----:B------:R-:W-:Y:S02]  /*11a0*/  IABS R55, R161 ;  /* 0x000000a100377213 */ /* 0x000fe40000000000 */
[----:B------:R-:W-:Y:S02]  /*11b0*/  IABS R25, R175 ;  /* 0x000000af00197213 */ /* 0x000fe40000000000 */
[----:B------:R-:W-:-:S02]  /*11c0*/  IABS R33, R172 ;  /* 0x000000ac00217213 */ /* 0x000fc40000000000 */
[----:B------:R-:W-:Y:S02]  /*11d0*/  IABS R59, R159 ;  /* 0x0000009f003b7213 */ /* 0x000fe40000000000 */
[----:B-1----:R-:W-:Y:S02]  /*11e0*/  IADD3 R5, R8, 0xffffffe, RZ ;  /* 0x0ffffffe08057810 */ /* 0x002fe40007ffe0ff */
[----:B------:R-:W-:Y:S02]  /*11f0*/  IABS R8, R181 ;  /* 0x000000b500087213 */ /* 0x000fe40000000000 */
[----:B------:R-:W-:Y:S02]  /*1200*/  IABS R37, R170 ;  /* 0x000000aa00257213 */ /* 0x000fe40000000000 */
[----:B------:R-:W1:Y:S01]  /*1210*/  F2I.FTZ.U32.TRUNC.NTZ R5, R5 ;  /* 0x0000000500057305 */ /* 0x000e62000021f000 */
[----:B--2---:R-:W-:Y:S01]  /*1220*/  IADD3 R6, R9, 0xffffffe, RZ ;  /* 0x0ffffffe09067810 */ /* 0x004fe20007ffe0ff */
[----:B------:R-:W-:Y:S01]  /*1230*/  IMAD.SHL.U32 R9, R184, 0x2, RZ ;  /* 0x00000002b8097824 */ /* 0x000fe200078e00ff */
[----:B------:R-:W-:-:S02]  /*1240*/  IABS R65, R156 ;  /* 0x0000009c00417213 */ /* 0x000fc40000000000 */
[----:B------:R-:W-:Y:S02]  /*1250*/  IABS R43, R167 ;  /* 0x000000a7002b7213 */ /* 0x000fe40000000000 */
[----:B------:R-:W-:Y:S01]  /*1260*/  IABS R69, R154 ;  /* 0x0000009a00457213 */ /* 0x000fe20000000000 */
[----:B------:R2:W3:Y:S01]  /*1270*/  F2I.FTZ.U32.TRUNC.NTZ R7, R6 ;  /* 0x0000000600077305 */ /* 0x0004e2000021f000 */
[----:B------:R-:W-:Y:S02]  /*1280*/  IABS R47, R165 ;  /* 0x000000a5002f7213 */ /* 0x000fe40000000000 */
[----:B------:R-:W-:Y:S02]  /*1290*/  IABS R75, R252 ;  /* 0x000000fc004b7213 */ /* 0x000fe40000000000 */
[----:B------:R-:W-:Y:S02]  /*12a0*/  IABS R53, R162 ;  /* 0x000000a200357213 */ /* 0x000fe40000000000 */
[----:B------:R-:W-:Y:S01]  /*12b0*/  IABS R79, R151 ;  /* 0x00000097004f7213 */ /* 0x000fe20000000000 */
[----:B-1----:R-:W-:Y:S01]  /*12c0*/  IMAD.MOV R11, RZ, RZ, -R5 ;  /* 0x000000ffff0b7224 */ /* 0x002fe200078e0a05 */
[----:B------:R-:W-:Y:S01]  /*12d0*/  IABS R57, R160 ;  /* 0x000000a000397213 */ /* 0x000fe20000000000 */
[----:B--2---:R-:W-:Y:S01]  /*12e0*/  IMAD.SHL.U32 R6, R3, 0x10, RZ ;  /* 0x0000001003067824 */ /* 0x004fe200078e00ff */
[----:B------:R-:W-:Y:S01]  /*12f0*/  IABS R63, R157 ;  /* 0x0000009d003f7213 */ /* 0x000fe20000000000 */
[----:B------:R-:W-:Y:S01]  /*1300*/  IMAD R11, R11, R0, RZ ;  /* 0x000000000b0b7224 */ /* 0x000fe200078e02ff */
[----:B------:R-:W-:Y:S01]  /*1310*/  IABS R85, R148 ;  /* 0x0000009400557213 */ /* 0x000fe20000000000 */
[----:B------:R-:W-:Y:S01]  /*1320*/  IMAD.IADD R20, R21, 0x1, R6 ;  /* 0x0000000115147824 */ /* 0x000fe200078e0206 */
[----:B------:R-:W-:Y:S01]  /*1330*/  LOP3.LUT R3, R6, 0x30, R9, 0x78, !PT ;  /* 0x0000003006037812 */ /* 0x000fe200078e7809 */
[----:B------:R-:W-:Y:S01]  /*1340*/  IMAD.HI.U32 R4, R5, R11, R4 ;  /* 0x0000000b05047227 */ /* 0x000fe200078e0004 */
[----:B------:R-:W-:-:S02]  /*1350*/  IABS R11, R183 ;  /* 0x000000b7000b7213 */ /* 0x000fc40000000000 */
[----:B------:R-:W-:Y:S01]  /*1360*/  LOP3.LUT R20, R20, 0x10, R9, 0x78, !PT ;  /* 0x0000001014147812 */ /* 0x000fe200078e7809 */
[----:B---3--:R-:W-:Y:S01]  /*1370*/  IMAD.MOV R15, RZ, RZ, -R7 ;  /* 0x000000ffff0f7224 */ /* 0x008fe200078e0a07 */
[----:B------:R-:W-:Y:S01]  /*1380*/  IABS R67, R155 ;  /* 0x0000009b00437213 */ /* 0x000fe20000000000 */
[C---:B------:R-:W-:Y:S01]  /*1390*/  IMAD.HI.U32 R5, R4.reuse, R11, RZ ;  /* 0x0000000b04057227 */ /* 0x040fe200078e00ff */
[----:B------:R-:W-:Y:S02]  /*13a0*/  IABS R89, R146 ;  /* 0x0000009200597213 */ /* 0x000fe40000000000 */
[----:B------:R-:W-:Y:S01]  /*13b0*/  IABS R73, R251 ;  /* 0x000000fb00497213 */ /* 0x000fe20000000000 */
[----:B------:R-:W-:Y:S01]  /*13c0*/  IMAD R15, R15, R2, RZ ;  /* 0x000000020f0f7224 */ /* 0x000fe200078e02ff */
[----:B------:R-:W-:Y:S01]  /*13d0*/  IABS R95, R143 ;  /* 0x0000008f005f7213 */ /* 0x000fe20000000000 */
[----:B------:R-:W-:Y:S01]  /*13e0*/  IMAD.MOV.U32 R6, RZ, RZ, RZ ;  /* 0x000000ffff067224 */ /* 0x000fe200078e00ff */
[----:B------:R-:W-:Y:S01]  /*13f0*/  IABS R77, R152 ;  /* 0x00000098004d7213 */ /* 0x000fe20000000000 */
[----:B------:R-:W-:Y:S01]  /*1400*/  IMAD.MOV.U32 R9, RZ, RZ, R8 ;  /* 0x000000ffff097224 */ /* 0x000fe200078e0008 */
[----:B------:R-:W-:Y:S01]  /*1410*/  IABS R83, R149 ;  /* 0x0000009500537213 */ /* 0x000fe20000000000 */
[----:B------:R-:W-:Y:S01]  /*1420*/  IMAD.MOV R5, RZ, RZ, -R5 ;  /* 0x000000ffff057224 */ /* 0x000fe200078e0a05 */
[----:B------:R-:W-:Y:S01]  /*1430*/  IABS R99, R141 ;  /* 0x0000008d00637213 */ /* 0x000fe20000000000 */
[----:B------:R-:W-:Y:S01]  /*1440*/  IMAD.HI.U32 R8, R4, R13, RZ ;  /* 0x0000000d04087227 */ /* 0x000fe200078e00ff */
[----:B------:R-:W-:-:S02]  /*1450*/  IABS R87, R147 ;  /* 0x0000009300577213 */ /* 0x000fc40000000000 */
[----:B------:R-:W-:Y:S01]  /*1460*/  IABS R105, R136 ;  /* 0x0000008800697213 */ /* 0x000fe20000000000 */
[----:B------:R-:W-:Y:S01]  /*1470*/  IMAD.HI.U32 R6, R7, R15, R6 ;  /* 0x0000000f07067227 */ /* 0x000fe200078e0006 */
[----:B------:R-:W-:Y:S02]  /*1480*/  IABS R15, R179 ;  /* 0x000000b3000f7213 */ /* 0x000fe40000000000 */
[----:B------:R-:W-:Y:S01]  /*1490*/  IABS R93, R144 ;  /* 0x00000090005d7213 */ /* 0x000fe20000000000 */
[----:B------:R-:W-:Y:S01]  /*14a0*/  IMAD.HI.U32 R7, R4, R9, RZ ;  /* 0x0000000904077227 */ /* 0x000fe200078e00ff */
[----:B------:R-:W-:Y:S02]  /*14b0*/  IABS R109, R132 ;  /* 0x00000084006d7213 */ /* 0x000fe40000000000 */
[----:B------:R-:W-:Y:S01]  /*14c0*/  IABS R97, R142 ;  /* 0x0000008e00617213 */ /* 0x000fe20000000000 */
[C---:B------:R-:W-:Y:S01]  /*14d0*/  IMAD R5, R0.reuse, R5, R11 ;  /* 0x0000000500057224 */ /* 0x040fe200078e020b */
[----:B------:R-:W-:Y:S01]  /*14e0*/  IABS R11, R180 ;  /* 0x000000b4000b7213 */ /* 0x000fe20000000000 */
[----:B------:R-:W-:Y:S01]  /*14f0*/  IMAD.MOV R8, RZ, RZ, -R8 ;  /* 0x000000ffff087224 */ /* 0x000fe200078e0a08 */
[----:B------:R-:W-:Y:S01]  /*1500*/  IABS R103, R138 ;  /* 0x0000008a00677213 */ /* 0x000fe20000000000 */
[----:B------:R-:W-:Y:S01]  /*1510*/  IMAD.MOV R10, RZ, RZ, -R7 ;  /* 0x000000ffff0a7224 */ /* 0x000fe200078e0a07 */
[----:B------:R-:W-:Y:S01]  /*1520*/  IABS R115, R126 ;  /* 0x0000007e00737213 */ /* 0x000fe20000000000 */
[C---:B------:R-:W-:Y:S01]  /*1530*/  IMAD R7, R0.reuse, R8, R13 ;  /* 0x0000000800077224 */ /* 0x040fe200078e020d */
[----:B------:R-:W-:Y:S01]  /*1540*/  IABS R107, R134 ;  /* 0x00000086006b7213 */ /* 0x000fe20000000000 */
[----:B------:R-:W-:Y:S01]  /*1550*/  IMAD.MOV.U32 R13, RZ, RZ, R11 ;  /* 0x000000ffff0d7224 */ /* 0x000fe200078e000b */
[----:B------:R-:W-:Y:S01]  /*1560*/  IABS R119, R122 ;  /* 0x0000007a00777213 */ /* 0x000fe20000000000 */
[----:B------:R-:W-:Y:S01]  /*1570*/  IMAD R9, R0, R10, R9 ;  /* 0x0000000a00097224 */ /* 0x000fe200078e0209 */
[----:B------:R-:W-:Y:S01]  /*1580*/  IABS R113, R128 ;  /* 0x0000008000717213 */ /* 0x000fe20000000000 */
[----:B------:R-:W-:Y:S01]  /*1590*/  IMAD.HI.U32 R8, R4, R13, RZ ;  /* 0x0000000d04087227 */ /* 0x000fe200078e00ff */
[----:B------:R-:W-:-:S02]  /*15a0*/  IABS R127, R116 ;  /* 0x00000074007f7213 */ /* 0x000fc40000000000 */
[----:B------:R-:W-:Y:S01]  /*15b0*/  IABS R117, R124 ;  /* 0x0000007c00757213 */ /* 0x000fe20000000000 */
[----:B------:R-:W-:Y:S01]  /*15c0*/  IMAD.HI.U32 R10, R4, R15, RZ ;  /* 0x0000000f040a7227 */ /* 0x000fe200078e00ff */
[----:B------:R-:W-:Y:S02]  /*15d0*/  IABS R125, R246 ;  /* 0x000000f6007d7213 */ /* 0x000fe40000000000 */
[----:B------:R-:W-:Y:S01]  /*15e0*/  ISETP.GT.U32.AND P2, PT, R0, R5, PT ;  /* 0x000000050000720c */ /* 0x000fe20003f44070 */
[----:B------:R-:W-:Y:S01]  /*15f0*/  IMAD.HI.U32 R11, R4, R17, RZ ;  /* 0x00000011040b7227 */ /* 0x000fe200078e00ff */
[C---:B------:R-:W-:Y:S02]  /*1600*/  ISETP.GT.U32.AND P3, PT, R0.reuse, R7, PT ;  /* 0x000000070000720c */ /* 0x040fe40003f64070 */
[C---:B------:R-:W-:Y:S01]  /*1610*/  ISETP.GT.U32.AND P5, PT, R0.reuse, R9, PT ;  /* 0x000000090000720c */ /* 0x040fe20003fa4070 */
[----:B------:R-:W-:Y:S01]  /*1620*/  IMAD.MOV R12, RZ, RZ, -R8 ;  /* 0x000000ffff0c7224 */ /* 0x000fe200078e0a08 */
[----:B------:R-:W-:Y:S01]  /*1630*/  IABS R31, R173 ;  /* 0x000000ad001f7213 */ /* 0x000fe20000000000 */
[----:B------:R-:W-:Y:S01]  /*1640*/  IMAD.MOV R10, RZ, RZ, -R10 ;  /* 0x000000ffff0a7224 */ /* 0x000fe200078e0a0a */
[----:B------:R-:W-:Y:S01]  /*1650*/  IABS R41, R168 ;  /* 0x000000a800297213 */ /* 0x000fe20000000000 */
[----:B------:R-:W-:Y:S01]  /*1660*/  IMAD.MOV R14, RZ, RZ, -R11 ;  /* 0x000000ffff0e7224 */ /* 0x000fe200078e0a0b */
[----:B------:R-:W-:Y:S01]  /*1670*/  IABS R51, R163 ;  /* 0x000000a300337213 */ /* 0x000fe20000000000 */
[C---:B------:R-:W-:Y:S01]  /*1680*/  IMAD R11, R0.reuse, R12, R13 ;  /* 0x0000000c000b7224 */ /* 0x040fe200078e020d */
[----:B------:R-:W-:Y:S01]  /*1690*/  IABS R61, R158 ;  /* 0x0000009e003d7213 */ /* 0x000fe20000000000 */
[----:B------:R-:W-:Y:S01]  /*16a0*/  IMAD R13, R0, R10, R15 ;  /* 0x0000000a000d7224 */ /* 0x000fe200078e020f */
[----:B------:R-:W-:Y:S01]  /*16b0*/  IABS R71, R153 ;  /* 0x0000009900477213 */ /* 0x000fe20000000000 */
[----:B------:R-:W-:Y:S01]  /*16c0*/  IMAD.HI.U32 R10, R4, R23, RZ ;  /* 0x00000017040a7227 */ /* 0x000fe200078e00ff */
[----:B------:R-:W-:-:S02]  /*16d0*/  ISETP.GT.U32.AND P4, PT, R0, R11, PT ;  /* 0x0000000b0000720c */ /* 0x000fc40003f84070 */
[----:B------:R-:W-:Y:S01]  /*16e0*/  ISETP.GT.U32.AND P0, PT, R0, R13, PT ;  /* 0x0000000d0000720c */ /* 0x000fe20003f04070 */
[----:B------:R-:W-:Y:S01]  /*16f0*/  IMAD.MOV R10, RZ, RZ, -R10 ;  /* 0x000000ffff0a7224 */ /* 0x000fe200078e0a0a */
[----:B------:R-:W-:Y:S01]  /*1700*/  IABS R81, R150 ;  /* 0x0000009600517213 */ /* 0x000fe20000000000 */
[----:B------:R-:W-:Y:S01]  /*1710*/  IMAD.HI.U32 R8, R4, R19, RZ ;  /* 0x0000001304087227 */ /* 0x000fe200078e00ff */
[----:B------:R-:W-:Y:S02]  /*1720*/  IABS R91, R145 ;  /* 0x00000091005b7213 */ /* 0x000fe40000000000 */
[----:B------:R-:W-:Y:S01]  /*1730*/  IABS R101, R140 ;  /* 0x0000008c00657213 */ /* 0x000fe20000000000 */
[----:B------:R-:W-:Y:S01]  /*1740*/  IMAD R23, R0, R10, R23 ;  /* 0x0000000a00177224 */ /* 0x000fe200078e0217 */
[----:B------:R-:W-:Y:S01]  /*1750*/  IABS R111, R130 ;  /* 0x00000082006f7213 */ /* 0x000fe20000000000 */
[----:B------:R-:W-:Y:S01]  /*1760*/  IMAD.HI.U32 R10, R4, R27, RZ ;  /* 0x0000001b040a7227 */ /* 0x000fe200078e00ff */
[----:B------:R-:W-:-:S02]  /*1770*/  IABS R123, R118 ;  /* 0x00000076007b7213 */ /* 0x000fc40000000000 */
[----:B------:R-:W-:Y:S01]  /*1780*/  IABS R121, R120 ;  /* 0x0000007800797213 */ /* 0x000fe20000000000 */
[----:B------:R-:W-:Y:S01]  /*1790*/  IMAD.MOV R10, RZ, RZ, -R10 ;  /* 0x000000ffff0a7224 */ /* 0x000fe200078e0a0a */
[----:B------:R-:W-:Y:S01]  /*17a0*/  IABS R129, R114 ;  /* 0x0000007200817213 */ /* 0x000fe20000000000 */
[----:B------:R-:W-:Y:S01]  /*17b0*/  IMAD.MOV R8, RZ, RZ, -R8 ;  /* 0x000000ffff087224 */ /* 0x000fe200078e0a08 */
[----:B------:R-:W-:Y:S01]  /*17c0*/  IABS R135, R110 ;  /* 0x0000006e00877213 */ /* 0x000fe20000000000 */
[----:B------:R-:W-:Y:S01]  /*17d0*/  IMAD R27, R0, R10, R27 ;  /* 0x0000000a001b7224 */ /* 0x000fe200078e021b */
[----:B------:R-:W-:Y:S01]  /*17e0*/  IABS R29, R104 ;  /* 0x00000068001d7213 */ /* 0x000fe20000000000 */
[----:B------:R-:W-:Y:S01]  /*17f0*/  IMAD.HI.U32 R10, R4, R35, RZ ;  /* 0x00000023040a7227 */ /* 0x000fe200078e00ff */
[----:B------:R-:W-:Y:S02]  /*1800*/  IABS R131, R112 ;  /* 0x0000007000837213 */ /* 0x000fe40000000000 */
[----:B------:R-:W-:Y:S01]  /*1810*/  IABS R137, R108 ;  /* 0x0000006c00897213 */ /* 0x000fe20000000000 */
[----:B------:R-:W-:Y:S01]  /*1820*/  IMAD.MOV R10, RZ, RZ, -R10 ;  /* 0x000000ffff0a7224 */ /* 0x000fe200078e0a0a */
[----:B------:R-:W-:Y:S01]  /*1830*/  IABS R139, R106 ;  /* 0x0000006a008b7213 */ /* 0x000fe20000000000 */
[----:B------:R-:W-:Y:S01]  /*1840*/  IMAD R15, R0, R14, R17 ;  /* 0x0000000e000f7224 */ /* 0x000fe200078e0211 */
[----:B------:R-:W-:Y:S01]  /*1850*/  LOP3.LUT R20, R20, 0x400, R133, 0xf8, !PT ;  /* 0x0000040014147812 */ /* 0x000fe200078ef885 */
[----:B------:R-:W-:Y:S01]  /*1860*/  IMAD R35, R0, R10, R35 ;  /* 0x0000000a00237224 */ /* 0x000fe200078e0223 */
[----:B------:R-:W-:Y:S01]  /*1870*/  SHF.R.S32.HI R26, RZ, 0x6, R26 ;  /* 0x00000006ff1a7819 */ /* 0x000fe2000001141a */
[----:B------:R-:W-:Y:S01]  /*1880*/  IMAD.HI.U32 R10, R4, R39, RZ ;  /* 0x00000027040a7227 */ /* 0x000fe200078e00ff */
[----:B------:R-:W-:-:S03]  /*1890*/  ISETP.GT.U32.AND P6, PT, R0, R15, PT ;  /* 0x0000000f0000720c */ /* 0x000fc60003fc4070 */
[----:B------:R-:W-:Y:S02]  /*18a0*/  IMAD.MOV R10, RZ, RZ, -R10 ;  /* 0x000000ffff0a7224 */ /* 0x000fe400078e0a0a */
[C---:B------:R-:W-:Y:S02]  /*18b0*/  IMAD R17, R0.reuse, R8, R19 ;  /* 0x0000000800117224 */ /* 0x040fe400078e0213 */
[----:B------:R-:W-:Y:S02]  /*18c0*/  IMAD R39, R0, R10, R39 ;  /* 0x0000000a00277224 */ /* 0x000fe400078e0227 */
[----:B------:R-:W-:-:S04]  /*18d0*/  IMAD.HI.U32 R10, R4, R45, RZ ;  /* 0x0000002d040a7227 */ /* 0x000fc800078e00ff */
[----:B------:R-:W-:Y:S02]  /*18e0*/  IMAD.MOV R10, RZ, RZ, -R10 ;  /* 0x000000ffff0a7224 */ /* 0x000fe400078e0a0a */
[----:B------:R-:W-:-:S04]  /*18f0*/  IMAD.HI.U32 R8, R4, R25, RZ ;  /* 0x0000001904087227 */ /* 0x000fc800078e00ff */
[----:B------:R-:W-:Y:S02]  /*1900*/  IMAD R45, R0, R10, R45 ;  /* 0x0000000a002d7224 */ /* 0x000fe400078e022d */
[----:B------:R-:W-:-:S04]  /*1910*/  IMAD.HI.U32 R10, R4, R49, RZ ;  /* 0x00000031040a7227 */ /* 0x000fc800078e00ff */
[----:B------:R-:W-:Y:S02]  /*1920*/  IMAD.MOV R10, RZ, RZ, -R10 ;  /* 0x000000ffff0a7224 */ /* 0x000fe400078e0a0a */
[----:B------:R-:W-:Y:S02]  /*1930*/  IMAD.MOV R14, RZ, RZ, -R8 ;  /* 0x000000ffff0e7224 */ /* 0x000fe400078e0a08 */
        /* <DEDUP_REMOVED lines=8> */
[C---:B------:R-:W-:Y:S02]  /*19c0*/  IMAD R33, R0.reuse, R8, R33 ;  /* 0x0000000800217224 */ /* 0x040fe400078e0221 */
[----:B------:R-:W-:Y:S02]  /*19d0*/  IMAD R59, R0, R10, R59 ;  /* 0x0000000a003b7224 */ /* 0x000fe400078e023b */
[----:B------:R-:W-:-:S04]  /*19e0*/  IMAD.HI.U32 R8, R4, R37, RZ ;  /* 0x0000002504087227 */ /* 0x000fc800078e00ff */
[----:B------:R-:W-:-:S04]  /*19f0*/  IMAD.HI.U32 R10, R4, R65, RZ ;  /* 0x00000041040a7227 */ /* 0x000fc800078e00ff */
[----:B------:R-:W-:Y:S02]  /*1a00*/  IMAD R25, R0, R14, R25 ;  /* 0x0000000e00197224 */ /* 0x000fe400078e0219 */
[----:B------:R-:W-:Y:S02]  /*1a10*/  IMAD.MOV R14, RZ, RZ, -R8 ;  /* 0x000000ffff0e7224 */ /* 0x000fe400078e0a08 */
[----:B------:R-:W-:Y:S02]  /*1a20*/  IMAD.MOV R10, RZ, RZ, -R10 ;  /* 0x000000ffff0a7224 */ /* 0x000fe400078e0a0a */
[----:B------:R-:W-:-:S04]  /*1a30*/  IMAD.HI.U32 R8, R4, R43, RZ ;  /* 0x0000002b04087227 */ /* 0x000fc800078e00ff */
[----:B------:R-:W-:Y:S02]  /*1a40*/  IMAD R65, R0, R10, R65 ;  /* 0x0000000a00417224 */ /* 0x000fe400078e0241 */
[----:B------:R-:W-:Y:S02]  /*1a50*/  IMAD.MOV R8, RZ, RZ, -R8 ;  /* 0x000000ffff087224 */ /* 0x000fe400078e0a08 */
[----:B------:R-:W-:-:S04]  /*1a60*/  IMAD.HI.U32 R10, R4, R69, RZ ;  /* 0x00000045040a7227 */ /* 0x000fc800078e00ff */
[----:B------:R-:W-:Y:S02]  /*1a70*/  IMAD R43, R0, R8, R43 ;  /* 0x00000008002b7224 */ /* 0x000fe400078e022b */
[----:B------:R-:W-:Y:S02]  /*1a80*/  IMAD.MOV R10, RZ, RZ, -R10 ;  /* 0x000000ffff0a7224 */ /* 0x000fe400078e0a0a */
[----:B------:R-:W-:-:S04]  /*1a90*/  IMAD.HI.U32 R8, R4, R47, RZ ;  /* 0x0000002f04087227 */ /* 0x000fc800078e00ff */
[C---:B------:R-:W-:Y:S02]  /*1aa0*/  IMAD R37, R0.reuse, R14, R37 ;  /* 0x0000000e00257224 */ /* 0x040fe400078e0225 */
[----:B------:R-:W-:Y:S02]  /*1ab0*/  IMAD R69, R0, R10, R69 ;  /* 0x0000000a00457224 */ /* 0x000fe400078e0245 */
[----:B------:R-:W-:Y:S02]  /*1ac0*/  IMAD.MOV R14, RZ, RZ, -R8 ;  /* 0x000000ffff0e7224 */ /* 0x000fe400078e0a08 */
[----:B------:R-:W-:-:S04]  /*1ad0*/  IMAD.HI.U32 R10, R4, R75, RZ ;  /* 0x0000004b040a7227 */ /* 0x000fc800078e00ff */
        /* <DEDUP_REMOVED lines=17> */
[C---:B------:R-:W-:Y:S02]  /*1bf0*/  IMAD R85, R0.reuse, R10, R85 ;  /* 0x0000000a00557224 */ /* 0x040fe400078e0255 */
[----:B------:R-:W-:Y:S02]  /*1c00*/  IMAD R57, R0, R14, R57 ;  /* 0x0000000e00397224 */ /* 0x000fe400078e0239 */
[----:B------:R-:W-:-:S04]  /*1c10*/  IMAD.HI.U32 R10, R4, R89, RZ ;  /* 0x00000059040a7227 */ /* 0x000fc800078e00ff */
[----:B------:R-:W-:Y:S02]  /*1c20*/  IMAD.MOV R14, RZ, RZ, -R8 ;  /* 0x000000ffff0e7224 */ /* 0x000fe400078e0a08 */
[----:B------:R-:W-:-:S04]  /*1c30*/  IMAD.HI.U32 R8, R4, R73, RZ ;  /* 0x0000004904087227 */ /* 0x000fc800078e00ff */
[----:B------:R-:W-:Y:S02]  /*1c40*/  IMAD.MOV R10, RZ, RZ, -R10 ;  /* 0x000000ffff0a7224 */ /* 0x000fe400078e0a0a */
[----:B------:R-:W-:Y:S02]  /*1c50*/  IMAD.MOV R8, RZ, RZ, -R8 ;  /* 0x000000ffff087224 */ /* 0x000fe400078e0a08 */
[----:B------:R-:W-:Y:S02]  /*1c60*/  IMAD R89, R0, R10, R89 ;  /* 0x0000000a00597224 */ /* 0x000fe400078e0259 */
[----:B------:R-:W-:-:S04]  /*1c70*/  IMAD.HI.U32 R10, R4, R95, RZ ;  /* 0x0000005f040a7227 */ /* 0x000fc800078e00ff */
[----:B------:R-:W-:Y:S02]  /*1c80*/  IMAD R73, R0, R8, R73 ;  /* 0x0000000800497224 */ /* 0x000fe400078e0249 */
[----:B------:R-:W-:-:S04]  /*1c90*/  IMAD.HI.U32 R8, R4, R77, RZ ;  /* 0x0000004d04087227 */ /* 0x000fc800078e00ff */
[----:B------:R-:W-:Y:S02]  /*1ca0*/  IMAD.MOV R10, RZ, RZ, -R10 ;  /* 0x000000ffff0a7224 */ /* 0x000fe400078e0a0a */
[----:B------:R-:W-:Y:S02]  /*1cb0*/  IMAD R67, R0, R14, R67 ;  /* 0x0000000e00437224 */ /* 0x000fe400078e0243 */
        /* <DEDUP_REMOVED lines=8> */
[----:B------:R-:W-:Y:S02]  /*1d40*/  IMAD R99, R0, R10, R99 ;  /* 0x0000000a00637224 */ /* 0x000fe400078e0263 */
[----:B------:R-:W-:-:S04]  /*1d50*/  IMAD.HI.U32 R10, R4, R105, RZ ;  /* 0x00000069040a7227 */ /* 0x000fc800078e00ff */
[----:B------:R-:W-:Y:S02]  /*1d60*/  IMAD R77, R0, R14, R77 ;  /* 0x0000000e004d7224 */ /* 0x000fe400078e024d */
        /* <DEDUP_REMOVED lines=30> */
[C---:B------:R-:W-:Y:S02]  /*1f50*/  IMAD R107, R0.reuse, R14, R107 ;  /* 0x0000000e006b7224 */ /* 0x040fe400078e026b */
[----:B------:R-:W-:Y:S02]  /*1f60*/  IMAD.MOV R14, RZ, RZ, -R8 ;  /* 0x000000ffff0e7224 */ /* 0x000fe400078e0a08 */
[----:B------:R-:W-:Y:S02]  /*1f70*/  IMAD R127, R0, R10, R127 ;  /* 0x0000000a007f7224 */ /* 0x000fe400078e027f */
[----:B------:R-:W-:-:S04]  /*1f80*/  IMAD.HI.U32 R10, R4, R125, RZ ;  /* 0x0000007d040a7227 */ /* 0x000fc800078e00ff */
[C---:B------:R-:W-:Y:S02]  /*1f90*/  IMAD R117, R0.reuse, R14, R117 ;  /* 0x0000000e00757224 */ /* 0x040fe400078e0275 */
[----:B------:R-:W-:Y:S02]  /*1fa0*/  IMAD.MOV R14, RZ, RZ, -R10 ;  /* 0x000000ffff0e7224 */ /* 0x000fe400078e0a0a */
[--C-:B------:R-:W-:Y:S01]  /*1fb0*/  @!P2 IMAD.IADD R5, R5, 0x1, -R0.reuse ;  /* 0x000000010505a824 */ /* 0x100fe200078e0a00 */
[C---:B------:R-:W-:Y:S01]  /*1fc0*/  ISETP.GT.U32.AND P2, PT, R0.reuse, R23, PT ;  /* 0x000000170000720c */ /* 0x040fe20003f44070 */
[C---:B------:R-:W-:Y:S02]  /*1fd0*/  IMAD R125, R0.reuse, R14, R125 ;  /* 0x0000000e007d7224 */ /* 0x040fe400078e027d */
[--C-:B------:R-:W-:Y:S01]  /*1fe0*/  @!P3 IMAD.IADD R7, R7, 0x1, -R0.reuse ;  /* 0x000000010707b824 */ /* 0x100fe200078e0a00 */
[C---:B------:R-:W-:Y:S01]  /*1ff0*/  ISETP.GT.U32.AND P3, PT, R0.reuse, R25, PT ;  /* 0x000000190000720c */ /* 0x040fe20003f64070 */
[----:B------:R-:W-:Y:S01]  /*2000*/  @!P0 IMAD.IADD R13, R13, 0x1, -R0 ;  /* 0x000000010d0d8824 */ /* 0x000fe200078e0a00 */
[----:B------:R-:W-:Y:S01]  /*2010*/  ISETP.GT.U32.AND P1, PT, R0, R125, PT ;  /* 0x0000007d0000720c */ /* 0x000fe20003f24070 */
[----:B------:R-:W-:Y:S01]  /*2020*/  IMAD.HI.U32 R12, R4, R31, RZ ;  /* 0x0000001f040c7227 */ /* 0x000fe200078e00ff */
[----:B------:R-:W-:-:S03]  /*2030*/  ISETP.GT.U32.AND P0, PT, R0, R33, PT ;  /* 0x000000210000720c */ /* 0x000fc60003f04070 */
[----:B------:R-:W-:Y:S02]  /*2040*/  IMAD.MOV R12, RZ, RZ, -R12 ;  /* 0x000000ffff0c7224 */ /* 0x000fe400078e0a0c */
[--C-:B------:R-:W-:Y:S01]  /*2050*/  @!P2 IMAD.IADD R23, R23, 0x1, -R0.reuse ;  /* 0x000000011717a824 */ /* 0x100fe200078e0a00 */
[C---:B------:R-:W-:Y:S01]  /*2060*/  ISETP.GT.U32.AND P2, PT, R0.reuse, R7, PT ;  /* 0x000000070000720c */ /* 0x040fe20003f44070 */
[--C-:B------:R-:W-:Y:S01]  /*2070*/  @!P5 IMAD.IADD R9, R9, 0x1, -R0.reuse ;  /* 0x000000010909d824 */ /* 0x100fe200078e0a00 */
[C---:B------:R-:W-:Y:S01]  /*2080*/  ISETP.GT.U32.AND P5, PT, R0.reuse, R27, PT ;  /* 0x0000001b0000720c */ /* 0x040fe20003fa4070 */
[C---:B------:R-:W-:Y:S02]  /*2090*/  IMAD R31, R0.reuse, R12, R31 ;  /* 0x0000000c001f7224 */ /* 0x040fe400078e021f */
[--C-:B------:R-:W-:Y:S01]  /*20a0*/  @!P1 IMAD.IADD R125, R125, 0x1, -R0.reuse ;  /* 0x000000017d7d9824 */ /* 0x100fe200078e0a00 */
[----:B------:R-:W-:Y:S01]  /*20b0*/  ISETP.GT.U32.AND P1, PT, R0, R17, PT ;  /* 0x000000110000720c */ /* 0x000fe20003f24070 */
[----:B------:R-:W-:-:S02]  /*20c0*/  @!P6 IMAD.IADD R15, R15, 0x1, -R0 ;  /* 0x000000010f0fe824 */ /* 0x000fc400078e0a00 */
[--C-:B------:R-:W-:Y:S01]  /*20d0*/  @!P3 IMAD.IADD R25, R25, 0x1, -R0.reuse ;  /* 0x000000011919b824 */ /* 0x100fe200078e0a00 */
[C---:B------:R-:W-:Y:S01]  /*20e0*/  ISETP.GT.U32.AND P3, PT, R0.reuse, R9, PT ;  /* 0x000000090000720c */ /* 0x040fe20003f64070 */
        /* <DEDUP_REMOVED lines=8> */
[----:B------:R-:W-:Y:S01]  /*2170*/  @!P1 IMAD.IADD R17, R17, 0x1, -R0 ;  /* 0x0000000111119824 */ /* 0x000fe200078e0a00 */
[----:B------:R-:W-:Y:S01]  /*2180*/  ISETP.GT.U32.AND P1, PT, R0, R5, PT ;  /* 0x000000050000720c */ /* 0x000fe20003f24070 */
[----:B------:R-:W-:Y:S01]  /*2190*/  IMAD.HI.U32 R12, R4, R41, RZ ;  /* 0x00000029040c7227 */ /* 0x000fe200078e00ff */
[----:B------:R-:W-:-:S03]  /*21a0*/  ISETP.GT.U32.AND P6, PT, R0, R125, PT ;  /* 0x0000007d0000720c */ /* 0x000fc60003fc4070 */
        /* <DEDUP_REMOVED lines=10> */
[----:B------:R-:W-:-:S02]  /*2250*/  IMAD.MOV R12, RZ, RZ, -R12 ;  /* 0x000000ffff0c7224 */ /* 0x000fc400078e0a0c */
[--C-:B------:R-:W-:Y:S01]  /*2260*/  @!P5 IMAD.IADD R11, R11, 0x1, -R0.reuse ;  /* 0x000000010b0bd824 */ /* 0x100fe200078e0a00 */
[C---:B------:R-:W-:Y:S01]  /*2270*/  ISETP.GT.U32.AND P5, PT, R0.reuse, R27, PT ;  /* 0x0000001b0000720c */ /* 0x040fe20003fa4070 */
[----:B------:R-:W-:Y:S02]  /*2280*/  IMAD R41, R0, R12, R41 ;  /* 0x0000000c00297224 */ /* 0x000fe400078e0229 */
[----:B------:R-:W-:Y:S02]  /*2290*/  @!P3 IMAD.IADD R25, R25, 0x1, -R0 ;  /* 0x000000011919b824 */ /* 0x000fe400078e0a00 */
        /* <DEDUP_REMOVED lines=8> */
[----:B------:R-:W-:Y:S01]  /*2320*/  @!P2 IMAD.IADD R39, R39, 0x1, -R0 ;  /* 0x000000012727a824 */ /* 0x000fe200078e0a00 */
[C---:B------:R-:W-:Y:S01]  /*2330*/  ISETP.GT.U32.AND P2, PT, R0.reuse, R53, PT ;  /* 0x000000350000720c */ /* 0x040fe20003f44070 */
[----:B------:R-:W-:Y:S02]  /*2340*/  IMAD.MOV R12, RZ, RZ, -R12 ;  /* 0x000000ffff0c7224 */ /* 0x000fe400078e0a0c */
[----:B------:R-:W-:Y:S01]  /*2350*/  @!P5 IMAD.IADD R27, R27, 0x1, -R0 ;  /* 0x000000011b1bd824 */ /* 0x000fe200078e0a00 */
[C---:B------:R-:W-:Y:S01]  /*2360*/  ISETP.GT.U32.AND P5, PT, R0.reuse, R43, PT ;  /* 0x0000002b0000720c */ /* 0x040fe20003fa4070 */
[----:B------:R-:W-:-:S02]  /*2370*/  IMAD R51, R0, R12, R51 ;  /* 0x0000000c00337224 */ /* 0x000fc400078e0233 */
        /* <DEDUP_REMOVED lines=20> */
[----:B------:R-:W-:-:S04]  /*24c0*/  IMAD.HI.U32 R12, R4, R61, RZ ;  /* 0x0000003d040c7227 */ /* 0x000fc800078e00ff */
        /* <DEDUP_REMOVED lines=18> */
[--C-:B------:R-:W-:Y:S01]  /*25f0*/  @!P4 IMAD.IADD R59, R59, 0x1, -R0.reuse ;  /* 0x000000013b3bc824 */ /* 0x100fe200078e0a00 */
[C---:B------:R-:W-:Y:S01]  /*2600*/  ISETP.GT.U32.AND P4, PT, R0.reuse, R47, PT ;  /* 0x0000002f0000720c */ /* 0x040fe20003f84070 */
[--C-:B------:R-:W-:Y:S01]  /*2610*/  @!P0 IMAD.IADD R49, R49, 0x1, -R0.reuse ;  /* 0x0000000131318824 */ /* 0x100fe200078e0a00 */
[C---:B------:R-:W-:Y:S01]  /*2620*/  ISETP.GT.U32.AND P0, PT, R0.reuse, R63, PT ;  /* 0x0000003f0000720c */ /* 0x040fe20003f04070 */
[----:B------:R-:W-:Y:S01]  /*2630*/  @!P2 IMAD.IADD R53, R53, 0x1, -R0 ;  /* 0x000000013535a824 */ /* 0x000fe200078e0a00 */
[C---:B------:R-:W-:Y:S01]  /*2640*/  ISETP.GT.U32.AND P2, PT, R0.reuse, R67, PT ;  /* 0x000000430000720c */ /* 0x040fe20003f44070 */
[----:B------:R-:W-:-:S02]  /*2650*/  IMAD R71, R0, R12, R71 ;  /* 0x0000000c00477224 */ /* 0x000fc400078e0247 */
[----:B------:R-:W-:-:S04]  /*2660*/  IMAD.HI.U32 R12, R4, R81, RZ ;  /* 0x00000051040c7227 */ /* 0x000fc800078e00ff */
[----:B------:R-:W-:Y:S02]  /*2670*/  IMAD.MOV R12, RZ, RZ, -R12 ;  /* 0x000000ffff0c7224 */ /* 0x000fe400078e0a0c */
[--C-:B------:R-:W-:Y:S01]  /*2680*/  @!P5 IMAD.IADD R45, R45, 0x1, -R0.reuse ;  /* 0x000000012d2dd824 */ /* 0x100fe200078e0a00 */
[C---:B------:R-:W-:Y:S01]  /*2690*/  ISETP.GT.U32.AND P5, PT, R0.reuse, R57, PT ;  /* 0x000000390000720c */ /* 0x040fe20003fa4070 */
[C---:B------:R-:W-:Y:S02]  /*26a0*/  IMAD R81, R0.reuse, R12, R81 ;  /* 0x0000000c00517224 */ /* 0x040fe400078e0251 */
        /* <DEDUP_REMOVED lines=106> */
[----:B------:R-:W-:-:S04]  /*2d50*/  IMAD.HI.U32 R12, R4, R121, RZ ;  /* 0x00000079040c7227 */ /* 0x000fc800078e00ff */
[----:B------:R-:W-:Y:S02]  /*2d60*/  IMAD.MOV R8, RZ, RZ, -R8 ;  /* 0x000000ffff087224 */ /* 0x000fe400078e0a08 */
[----:B------:R-:W-:Y:S02]  /*2d70*/  IMAD.MOV R12, RZ, RZ, -R12 ;  /* 0x000000ffff0c7224 */ /* 0x000fe400078e0a0c */
[C---:B------:R-:W-:Y:S02]  /*2d80*/  IMAD R123, R0.reuse, R8, R123 ;  /* 0x00000008007b7224 */ /* 0x040fe400078e027b */
[--C-:B------:R-:W-:Y:S01]  /*2d90*/  @!P5 IMAD.IADD R89, R89, 0x1, -R0.reuse ;  /* 0x000000015959d824 */ /* 0x100fe200078e0a00 */
[C---:B------:R-:W-:Y:S01]  /*2da0*/  ISETP.GT.U32.AND P5, PT, R0.reuse, R103, PT ;  /* 0x000000670000720c */ /* 0x040fe20003fa4070 */
[----:B------:R-:W-:Y:S01]  /*2db0*/  @!P6 IMAD.IADD R91, R91, 0x1, -R0 ;  /* 0x000000015b5be824 */ /* 0x000fe200078e0a00 */
[----:B------:R-:W-:Y:S01]  /*2dc0*/  ISETP.GT.U32.AND P6, PT, R0, R109, PT ;  /* 0x0000006d0000720c */ /* 0x000fe20003fc4070 */
[----:B------:R-:W-:-:S04]  /*2dd0*/  IMAD.HI.U32 R8, R4, R129, RZ ;  /* 0x0000008104087227 */ /* 0x000fc800078e00ff */
[--C-:B------:R-:W-:Y:S01]  /*2de0*/  @!P1 IMAD.IADD R95, R95, 0x1, -R0.reuse ;  /* 0x000000015f5f9824 */ /* 0x100fe200078e0a00 */
[C---:B------:R-:W-:Y:S01]  /*2df0*/  ISETP.GT.U32.AND P1, PT, R0.reuse, R107, PT ;  /* 0x0000006b0000720c */ /* 0x040fe20003f24070 */
[C---:B------:R-:W-:Y:S02]  /*2e00*/  IMAD R121, R0.reuse, R12, R121 ;  /* 0x0000000c00797224 */ /* 0x040fe400078e0279 */
[--C-:B------:R-:W-:Y:S01]  /*2e10*/  @!P4 IMAD.IADD R101, R101, 0x1, -R0.reuse ;  /* 0x000000016565c824 */ /* 0x100fe200078e0a00 */
[C---:B------:R-:W-:Y:S01]  /*2e20*/  ISETP.GT.U32.AND P4, PT, R0.reuse, R115, PT ;  /* 0x000000730000720c */ /* 0x040fe20003f84070 */
[--C-:B------:R-:W-:Y:S01]  /*2e30*/  @!P0 IMAD.IADD R105, R105, 0x1, -R0.reuse ;  /* 0x0000000169698824 */ /* 0x100fe200078e0a00 */
[C---:B------:R-:W-:Y:S01]  /*2e40*/  ISETP.GT.U32.AND P0, PT, R0.reuse, R119, PT ;  /* 0x000000770000720c */ /* 0x040fe20003f04070 */
[----:B------:R-:W-:Y:S01]  /*2e50*/  @!P2 IMAD.IADD R111, R111, 0x1, -R0 ;  /* 0x000000016f6fa824 */ /* 0x000fe200078e0a00 */
[----:B------:R-:W-:Y:S01]  /*2e60*/  ISETP.GT.U32.AND P2, PT, R0, R127, PT ;  /* 0x0000007f0000720c */ /* 0x000fe20003f44070 */
[----:B------:R-:W-:-:S02]  /*2e70*/  IMAD.MOV R12, RZ, RZ, -R8 ;  /* 0x000000ffff0c7224 */ /* 0x000fc400078e0a08 */
[----:B------:R-:W-:-:S04]  /*2e80*/  IMAD.HI.U32 R8, R4, R135, RZ ;  /* 0x0000008704087227 */ /* 0x000fc800078e00ff */
[----:B------:R-:W-:-:S04]  /*2e90*/  IMAD.HI.U32 R6, R6, R29, RZ ;  /* 0x0000001d06067227 */ /* 0x000fc800078e00ff */
[----:B------:R-:W-:Y:S02]  /*2ea0*/  IMAD.MOV R8, RZ, RZ, -R8 ;  /* 0x000000ffff087224 */ /* 0x000fe400078e0a08 */
[----:B------:R-:W-:Y:S02]  /*2eb0*/  IMAD.MOV R6, RZ, RZ, -R6 ;  /* 0x000000ffff067224 */ /* 0x000fe400078e0a06 */
[----:B------:R-:W-:-:S04]  /*2ec0*/  IMAD.HI.U32 R10, R4, R131, RZ ;  /* 0x00000083040a7227 */ /* 0x000fc800078e00ff */
[C---:B------:R-:W-:Y:S02]  /*2ed0*/  IMAD R129, R0.reuse, R12, R129 ;  /* 0x0000000c00817224 */ /* 0x040fe400078e0281 */
[----:B------:R-:W-:Y:S02]  /*2ee0*/  IMAD R135, R0, R8, R135 ;  /* 0x0000000800877224 */ /* 0x000fe400078e0287 */
[----:B------:R-:W-:Y:S01]  /*2ef0*/  IMAD R29, R2, R6, R29 ;  /* 0x00000006021d7224 */ /* 0x000fe200078e021d */
[----:B------:R-:W-:Y:S01]  /*2f00*/  LOP3.LUT R6, R3, 0xc00, R250, 0xf8, !PT ;  /* 0x00000c0003067812 */ /* 0x000fe200078ef8fa */
        /* <DEDUP_REMOVED lines=8> */
[----:B------:R-:W-:Y:S01]  /*2f90*/  IMAD.MOV R14, RZ, RZ, -R10 ;  /* 0x000000ffff0e7224 */ /* 0x000fe200078e0a0a */
[----:B------:R-:W-:Y:S01]  /*2fa0*/  LOP3.LUT R21, R6, R21, RZ, 0xfc, !PT ;  /* 0x0000001506157212 */ /* 0x000fe200078efcff */
[----:B------:R-:W-:-:S04]  /*2fb0*/  IMAD.HI.U32 R10, R4, R137, RZ ;  /* 0x00000089040a7227 */ /* 0x000fc800078e00ff */
[--C-:B------:R-:W-:Y:S01]  /*2fc0*/  @!P4 IMAD.IADD R115, R115, 0x1, -R0.reuse ;  /* 0x000000017373c824 */ /* 0x100fe200078e0a00 */
[C---:B------:R-:W-:Y:S01]  /*2fd0*/  ISETP.GT.U32.AND P4, PT, R0.reuse, R129, PT ;  /* 0x000000810000720c */ /* 0x040fe20003f84070 */
[--C-:B------:R-:W-:Y:S01]  /*2fe0*/  @!P0 IMAD.IADD R119, R119, 0x1, -R0.reuse ;  /* 0x0000000177778824 */ /* 0x100fe200078e0a00 */
[----:B------:R-:W-:Y:S01]  /*2ff0*/  ISETP.GT.U32.AND P0, PT, R0, R135, PT ;  /* 0x000000870000720c */ /* 0x000fe20003f04070 */
[----:B------:R-:W-:Y:S01]  /*3000*/  @!P2 IMAD.IADD R127, R127, 0x1, -R0 ;  /* 0x000000017f7fa824 */ /* 0x000fe200078e0a00 */
[----:B------:R-:W-:Y:S01]  /*3010*/  ISETP.GT.U32.AND P2, PT, R2, R29, PT ;  /* 0x0000001d0200720c */ /* 0x000fe20003f44070 */
[----:B------:R-:W-:Y:S02]  /*3020*/  IMAD.MOV R10, RZ, RZ, -R10 ;  /* 0x000000ffff0a7224 */ /* 0x000fe400078e0a0a */
[C---:B------:R-:W-:Y:S02]  /*3030*/  IMAD R131, R0.reuse, R14, R131 ;  /* 0x0000000e00837224 */ /* 0x040fe400078e0283 */
[----:B------:R-:W-:-:S02]  /*3040*/  IMAD R137, R0, R10, R137 ;  /* 0x0000000a00897224 */ /* 0x000fc400078e0289 */
[--C-:B------:R-:W-:Y:S01]  /*3050*/  @!P3 IMAD.IADD R113, R113, 0x1, -R0.reuse ;  /* 0x000000017171b824 */ /* 0x100fe200078e0a00 */
[----:B------:R-:W-:Y:S01]  /*3060*/  LOP3.LUT P3, RZ, R184, 0x40, RZ, 0xc0, !PT ;  /* 0x00000040b8ff7812 */ /* 0x000fe2000786c0ff */
[--C-:B------:R-:W-:Y:S01]  /*3070*/  @!P5 IMAD.IADD R117, R117, 0x1, -R0.reuse ;  /* 0x000000017575d824 */ /* 0x100fe200078e0a00 */
[C---:B------:R-:W-:Y:S01]  /*3080*/  ISETP.GT.U32.AND P5, PT, R0.reuse, R131, PT ;  /* 0x000000830000720c */ /* 0x040fe20003fa4070 */
[--C-:B------:R-:W-:Y:S02]  /*3090*/  @!P6 IMAD.IADD R123, R123, 0x1, -R0.reuse ;  /* 0x000000017b7be824 */ /* 0x100fe400078e0a00 */
[--C-:B------:R-:W-:Y:S01]  /*30a0*/  @!P1 IMAD.IADD R121, R121, 0x1, -R0.reuse ;  /* 0x0000000179799824 */ /* 0x100fe200078e0a00 */
[C---:B------:R-:W-:Y:S01]  /*30b0*/  ISETP.GT.U32.AND P1, PT, R0.reuse, R137, PT ;  /* 0x000000890000720c */ /* 0x040fe20003f24070 */
[--C-:B------:R-:W-:Y:S01]  /*30c0*/  @!P4 IMAD.IADD R129, R129, 0x1, -R0.reuse ;  /* 0x000000018181c824 */ /* 0x100fe200078e0a00 */
[C---:B------:R-:W-:Y:S01]  /*30d0*/  ISETP.GT.U32.AND P4, PT, R0.reuse, R113, PT ;  /* 0x000000710000720c */ /* 0x040fe20003f84070 */
[----:B------:R-:W-:Y:S01]  /*30e0*/  @!P0 IMAD.IADD R135, R135, 0x1, -R0 ;  /* 0x0000000187878824 */ /* 0x000fe200078e0a00 */
        /* <DEDUP_REMOVED lines=9> */
[C---:B------:R-:W-:Y:S01]  /*3180*/  IMAD R139, R0.reuse, R4, R139 ;  /* 0x00000004008b7224 */ /* 0x040fe200078e028b */
[----:B------:R-:W-:Y:S01]  /*3190*/  SEL R4, RZ, 0x90, !P3 ;  /* 0x00000090ff047807 */ /* 0x000fe20005800000 */
[--C-:B------:R-:W-:Y:S01]  /*31a0*/  @!P4 IMAD.IADD R113, R113, 0x1, -R0.reuse ;  /* 0x000000017171c824 */ /* 0x100fe200078e0a00 */
[C---:B------:R-:W-:Y:S01]  /*31b0*/  ISETP.GT.U32.AND P3, PT, R0.reuse, R127, PT ;  /* 0x0000007f0000720c */ /* 0x040fe20003f64070 */
[--C-:B------:R-:W-:Y:S01]  /*31c0*/  @!P0 IMAD.IADD R117, R117, 0x1, -R0.reuse ;  /* 0x0000000175758824 */ /* 0x100fe200078e0a00 */
[C---:B------:R-:W-:Y:S01]  /*31d0*/  ISETP.GT.U32.AND P4, PT, R0.reuse, R129, PT ;  /* 0x000000810000720c */ /* 0x040fe20003f84070 */
[--C-:B------:R-:W-:Y:S01]  /*31e0*/  @!P2 IMAD.IADD R123, R123, 0x1, -R0.reuse ;  /* 0x000000017b7ba824 */ /* 0x100fe200078e0a00 */
[----:B------:R-:W-:Y:S01]  /*31f0*/  ISETP.GT.U32.AND P0, PT, R0, R131, PT ;  /* 0x000000830000720c */ /* 0x000fe20003f04070 */
[----:B------:R-:W-:Y:S01]  /*3200*/  IMAD.MOV.U32 R3, RZ, RZ, R13 ;  /* 0x000000ffff037224 */ /* 0x000fe200078e000d */
[----:B------:R-:W-:Y:S01]  /*3210*/  ISETP.GT.U32.AND P2, PT, R2, R29, PT ;  /* 0x0000001d0200720c */ /* 0x000fe20003f44070 */
[--C-:B------:R-:W-:Y:S01]  /*3220*/  @!P5 IMAD.IADD R115, R115, 0x1, -R0.reuse ;  /* 0x000000017373d824 */ /* 0x100fe200078e0a00 */
[C---:B------:R-:W-:Y:S01]  /*3230*/  ISETP.GT.U32.AND P5, PT, R0.reuse, R137, PT ;  /* 0x000000890000720c */ /* 0x040fe20003fa4070 */
[--C-:B------:R-:W-:Y:S01]  /*3240*/  @!P1 IMAD.IADD R119, R119, 0x1, -R0.reuse ;  /* 0x0000000177779824 */ /* 0x100fe200078e0a00 */
[----:B------:R-:W-:Y:S01]  /*3250*/  ISETP.GT.U32.AND P1, PT, R0, R135, PT ;  /* 0x000000870000720c */ /* 0x000fe20003f24070 */
[----:B------:R-:W-:Y:S01]  /*3260*/  IMAD.SHL.U32 R19, R24, 0x2, RZ ;  /* 0x0000000218137824 */ /* 0x000fe200078e00ff */
[----:B------:R-:W-:Y:S01]  /*3270*/  ISETP.GT.U32.AND P6, PT, R0, R139, PT ;  /* 0x0000008b0000720c */ /* 0x000fe20003fc4070 */
[--C-:B------:R-:W-:Y:S01]  /*3280*/  @!P3 IMAD.IADD R127, R127, 0x1, -R0.reuse ;  /* 0x000000017f7fb824 */ /* 0x100fe200078e0a00 */
[----:B------:R-:W-:Y:S01]  /*3290*/  ISETP.GE.AND P3, PT, R183, RZ, PT ;  /* 0x000000ffb700720c */ /* 0x000fe20003f66270 */
[--C-:B------:R-:W-:Y:S01]  /*32a0*/  @!P4 IMAD.IADD R129, R129, 0x1, -R0.reuse ;  /* 0x000000018181c824 */ /* 0x100fe200078e0a00 */
[----:B------:R-:W-:Y:S01]  /*32b0*/  ISETP.GE.AND P4, PT, R182, RZ, PT ;  /* 0x000000ffb600720c */ /* 0x000fe20003f86270 */
[----:B------:R-:W-:Y:S01]  /*32c0*/  @!P0 IMAD.IADD R131, R131, 0x1, -R0 ;  /* 0x0000000183838824 */ /* 0x000fe200078e0a00 */
[----:B------:R-:W-:Y:S01]  /*32d0*/  ISETP.GE.AND P0, PT, R181, RZ, PT ;  /* 0x000000ffb500720c */ /* 0x000fe20003f06270 */
[----:B------:R-:W-:Y:S01]  /*32e0*/  @!P2 IMAD.IADD R29, R29, 0x1, -R2 ;  /* 0x000000011d1da824 */ /* 0x000fe200078e0a02 */
[----:B------:R-:W-:Y:S01]  /*32f0*/  ISETP.GE.AND P2, PT, R180, RZ, PT ;  /* 0x000000ffb400720c */ /* 0x000fe20003f46270 */
[--C-:B------:R-:W-:Y:S01]  /*3300*/  @!P5 IMAD.IADD R137, R137, 0x1, -R0.reuse ;  /* 0x000000018989d824 */ /* 0x100fe200078e0a00 */
[----:B------:R-:W-:Y:S01]  /*3310*/  ISETP.GE.AND P5, PT, R178, RZ, PT ;  /* 0x000000ffb200720c */ /* 0x000fe20003fa6270 */
[--C-:B------:R-:W-:Y:S01]  /*3320*/  @!P1 IMAD.IADD R135, R135, 0x1, -R0.reuse ;  /* 0x0000000187879824 */ /* 0x100fe200078e0a00 */
[----:B------:R-:W-:Y:S01]  /*3330*/  ISETP.GE.AND P1, PT, R179, RZ, PT ;  /* 0x000000ffb300720c */ /* 0x000fe20003f26270 */
[--C-:B------:R-:W-:Y:S01]  /*3340*/  @!P6 IMAD.IADD R139, R139, 0x1, -R0.reuse ;  /* 0x000000018b8be824 */ /* 0x100fe200078e0a00 */
[----:B------:R-:W-:Y:S01]  /*3350*/  ISETP.GT.U32.AND P6, PT, R0, R121, PT ;  /* 0x000000790000720c */ /* 0x000fe20003fc4070 */
[----:B------:R-:W-:Y:S01]  /*3360*/  @!P3 IMAD.MOV R5, RZ, RZ, -R5 ;  /* 0x000000ffff05b224 */ /* 0x000fe200078e0a05 */
[----:B------:R-:W-:Y:S01]  /*3370*/  ISETP.GE.AND P3, PT, R177, RZ, PT ;  /* 0x000000ffb100720c */ /* 0x000fe20003f66270 */
        /* <DEDUP_REMOVED lines=24> */
[----:B------:R-:W-:Y:S01]  /*3500*/  IMAD.MOV.U32 R133, RZ, RZ, R129 ;  /* 0x000000ffff857224 */ /* 0x000fe200078e0081 */
[----:B------:R-:W-:Y:S01]  /*3510*/  LOP3.LUT R2, RZ, c[0x0][0x17c], RZ, 0x33, !PT ;  /* 0x00005f00ff027a12 */ /* 0x000fe200078e33ff */
        /* <DEDUP_REMOVED lines=12> */
[----:B------:R-:W-:Y:S01]  /*35e0*/  @!P6 IMAD.IADD R139, R139, 0x1, -R0 ;  /* 0x000000018b8be824 */ /* 0x000fe200078e0a00 */
[----:B------:R-:W-:Y:S01]  /*35f0*/  LOP3.LUT R19, R4, R19, RZ, 0x3c, !PT ;  /* 0x0000001304137212 */ /* 0x000fe200078e3cff */
        /* <DEDUP_REMOVED lines=13> */
[----:B------:R-:W-:Y:S01]  /*36d0*/  LOP3.LUT R249, R19, 0x20, RZ, 0x3c, !PT ;  /* 0x0000002013f97812 */ /* 0x000fe200078e3cff */
        /* <DEDUP_REMOVED lines=25> */
[----:B------:R-:W-:-:S02]  /*3870*/  ISETP.GE.AND P1, PT, R145, RZ, PT ;  /* 0x000000ff9100720c */ /* 0x000fc40003f26270 */
        /* <DEDUP_REMOVED lines=12> */
[----:B------:R-:W-:-:S03]  /*3940*/  ISETP.GE.AND P1, PT, R138, RZ, PT ;  /* 0x000000ff8a00720c */ /* 0x000fc60003f26270 */
        /* <DEDUP_REMOVED lines=32> */
[----:B------:R-:W-:Y:S02]  /*3b50*/  @!P5 IMAD.MOV R193, RZ, RZ, -R193 ;  /* 0x000000ffffc1d224 */ /* 0x000fe400078e0ac1 */
[----:B------:R-:W-:Y:S01]  /*3b60*/  @!P1 IMAD.MOV R133, RZ, RZ, -R133 ;  /* 0x000000ffff859224 */ /* 0x000fe200078e0a85 */
[----:B------:R-:W-:-:S03]  /*3b70*/  ISETP.NE.AND P1, PT, RZ, c[0x0][0x17c], PT ;  /* 0x00005f00ff007a0c */ /* 0x000fc60003f25270 */
[----:B------:R-:W-:Y:S01]  /*3b80*/  @!P3 IMAD.MOV R135, RZ, RZ, -R135 ;  /* 0x000000ffff87b224 */ /* 0x000fe200078e0a87 */
[C---:B------:R-:W-:Y:S01]  /*3b90*/  SEL R13, R2.reuse, R9, !P1 ;  /* 0x00000009020d7207 */ /* 0x040fe20004800000 */
[----:B------:R-:W-:Y:S01]  /*3ba0*/  @!P4 IMAD.MOV R195, RZ, RZ, -R195 ;  /* 0x000000ffffc3c224 */ /* 0x000fe200078e0ac3 */
[C---:B------:R-:W-:Y:S01]  /*3bb0*/  SEL R0, R2.reuse, R27, !P1 ;  /* 0x0000001b02007207 */ /* 0x040fe20004800000 */
[----:B------:R-:W-:Y:S01]  /*3bc0*/  @!P0 IMAD.MOV R139, RZ, RZ, -R139 ;  /* 0x000000ffff8b8224 */ /* 0x000fe200078e0a8b */
[C---:B------:R-:W-:Y:S01]  /*3bd0*/  SEL R9, R2.reuse, R3, !P1 ;  /* 0x0000000302097207 */ /* 0x040fe20004800000 */
[----:B------:R-:W-:Y:S01]  /*3be0*/  @!P2 IMAD.MOV R125, RZ, RZ, -R125 ;  /* 0x000000ffff7da224 */ /* 0x000fe200078e0a7d */
[C---:B------:R-:W-:Y:S01]  /*3bf0*/  SEL R27, R2.reuse, R31, !P1 ;  /* 0x0000001f021b7207 */ /* 0x040fe20004800000 */
[----:B------:R-:W-:Y:S01]  /*3c00*/  IMAD R13, R13, c[0x0][0x190], RZ ;  /* 0x000064000d0d7a24 */ /* 0x000fe200078e02ff */
[----:B------:R-:W-:Y:S01]  /*3c10*/  SEL R16, R2, R5, !P1 ;  /* 0x0000000502107207 */ /* 0x000fe20004800000 */
        /* <DEDUP_REMOVED lines=15> */
[----:B0-----:R-:W-:Y:S01]  /*3d10*/  SEL R120, R2, R35, !P1 ;  /* 0x0000002302787207 */ /* 0x001fe20004800000 */
        /* <DEDUP_REMOVED lines=21> */
[C---:B------:R-:W-:Y:S01]  /*3e70*/  SEL R146, R2.reuse, R57, !P1 ;  /* 0x0000003902927207 */ /* 0x040fe20004800000 */
[----:B------:R-:W-:Y:S01]  /*3e80*/  IMAD R11, R11, c[0x0][0x190], RZ ;  /* 0x000064000b0b7a24 */ /* 0x000fe200078e02ff */
        /* <DEDUP_REMOVED lines=80> */
[----:B------:R-:W-:Y:S01]  /*4390*/  ISETP.GE.AND P1, PT, R104, RZ, PT ;  /* 0x000000ff6800720c */ /* 0x000fe20003f26270 */
[----:B------:R-:W-:Y:S01]  /*43a0*/  IMAD R2, R92, c[0x0][0x188], RZ ;  /* 0x000062005c027a24 */ /* 0x000fe200078e02ff */
[----:B------:R-:W-:Y:S01]  /*43b0*/  ISETP.NE.AND P0, PT, RZ, c[0x0][0x178], PT ;  /* 0x00005e00ff007a0c */ /* 0x000fe20003f05270 */
[----:B------:R-:W-:Y:S01]  /*43c0*/  IMAD R2, R86, c[0x0][0x188], RZ ;  /* 0x0000620056027a24 */ /* 0x000fe200078e02ff */
[----:B------:R-:W-:Y:S01]  /*43d0*/  LEA R227, P2, R13, c[0x0][0x168], 0x1 ;  /* 0x00005a000de37a11 */ /* 0x000fe200078408ff */
[----:B------:R-:W-:Y:S01]  /*43e0*/  IMAD R2, R76, c[0x0][0x188], RZ ;  /* 0x000062004c027a24 */ /* 0x000fe200078e02ff */
[----:B------:R-:W-:Y:S01]  /*43f0*/  LEA R12, P3, R11, c[0x0][0x168], 0x1 ;  /* 0x00005a000b0c7a11 */ /* 0x000fe200078608ff */
[----:B------:R-:W-:Y:S01]  /*4400*/  IMAD R2, R70, c[0x0][0x188], RZ ;  /* 0x0000620046027a24 */ /* 0x000fe200078e02ff */
[----:B------:R-:W-:Y:S01]  /*4410*/  LEA R10, P4, R9, c[0x0][0x168], 0x1 ;  /* 0x00005a00090a7a11 */ /* 0x000fe200078808ff */
[----:B------:R-:W-:Y:S01]  /*4420*/  IMAD R2, R64, c[0x0][0x188], RZ ;  /* 0x0000620040027a24 */ /* 0x000fe200078e02ff */
[----:B------:R-:W-:Y:S01]  /*4430*/  LEA R228, P5, R8, c[0x0][0x168], 0x1 ;  /* 0x00005a0008e47a11 */ /* 0x000fe200078a08ff */
[----:B------:R-:W-:Y:S01]  /*4440*/  IMAD R2, R50, c[0x0][0x188], RZ ;  /* 0x0000620032027a24 */ /* 0x000fe200078e02ff */
[----:B------:R-:W-:Y:S01]  /*4450*/  LEA.HI.X.SX32 R13, R13, c[0x0][0x16c], 0x1, P2 ;  /* 0x00005b000d0d7a11 */ /* 0x000fe200010f0eff */
[----:B------:R-:W-:Y:S01]  /*4460*/  @!P1 IMAD.MOV R29, RZ, RZ, -R29 ;  /* 0x000000ffff1d9224 */ /* 0x000fe200078e0a1d */
[----:B------:R-:W-:Y:S01]  /*4470*/  LEA R15, P1, R14, c[0x0][0x168], 0x1 ;  /* 0x00005a000e0f7a11 */ /* 0x000fe200078208ff */
[----:B------:R-:W-:Y:S01]  /*4480*/  IMAD R2, R44, c[0x0][0x188], RZ ;  /* 0x000062002c027a24 */ /* 0x000fe200078e02ff */
[----:B------:R-:W-:Y:S01]  /*4490*/  @!P0 LOP3.LUT R29, RZ, c[0x0][0x178], RZ, 0x33, !PT ;  /* 0x00005e00ff1d8a12 */ /* 0x000fe200078e33ff */
[----:B------:R-:W-:Y:S01]  /*44a0*/  IMAD R2, R38, c[0x0][0x188], RZ ;  /* 0x0000620026027a24 */ /* 0x000fe200078e02ff */
[----:B------:R-:W-:Y:S01]  /*44b0*/  LEA R17, P0, R16, c[0x0][0x168], 0x1 ;  /* 0x00005a0010117a11 */ /* 0x000fe200078008ff */
[----:B------:R-:W-:Y:S01]  /*44c0*/  IMAD R2, R32, c[0x0][0x188], RZ ;  /* 0x0000620020027a24 */ /* 0x000fe200078e02ff */
[----:B------:R-:W-:Y:S01]  /*44d0*/  LEA.HI.X.SX32 R14, R14, c[0x0][0x16c], 0x1, P1 ;  /* 0x00005b000e0e7a11 */ /* 0x000fe200008f0eff */
[----:B------:R-:W-:Y:S01]  /*44e0*/  IMAD R29, R29, c[0x0][0x184], RZ ;  /* 0x000061001d1d7a24 */ /* 0x000fe200078e02ff */
[----:B------:R-:W-:Y:S01]  /*44f0*/  LEA.HI.X.SX32 R16, R16, c[0x0][0x16c], 0x1, P0 ;  /* 0x00005b0010107a11 */ /* 0x000fe200000f0eff */
[----:B------:R-:W-:Y:S01]  /*4500*/  IMAD R2, R22, c[0x0][0x188], RZ ;  /* 0x0000620016027a24 */ /* 0x000fe200078e02ff */
[----:B------:R-:W-:Y:S01]  /*4510*/  LEA R5, P0, R4, c[0x0][0x168], 0x1 ;  /* 0x00005a0004057a11 */ /* 0x000fe200078008ff */
        /* <DEDUP_REMOVED lines=9> */
[----:B------:R-:W-:Y:S01]  /*45b0*/  LEA.HI.X.SX32 R9, R9, c[0x0][0x16c], 0x1, P4 ;  /* 0x00005b0009097a11 */ /* 0x000fe200020f0eff */
[----:B------:R-:W-:Y:S01]  /*45c0*/  IMAD R213, R213, c[0x0][0x190], RZ ;  /* 0x00006400d5d57a24 */ /* 0x000fe200078e02ff */
[----:B------:R-:W-:Y:S01]  /*45d0*/  LEA.HI.X.SX32 R8, R8, c[0x0][0x16c], 0x1, P5 ;  /* 0x00005b0008087a11 */ /* 0x000fe200028f0eff */
        /* <DEDUP_REMOVED lines=40> */
[----:B------:R-:W-:Y:S01]  /*4860*/  IMAD.MOV.U32 R24, RZ, RZ, c[0x0][0x18c] ;  /* 0x00006300ff187624 */ /* 0x000fe200078e00ff */
[----:B------:R-:W-:Y:S01]  /*4870*/  LEA R141, P5, R140, c[0x0][0x168], 0x1 ;  /* 0x00005a008c8d7a11 */ /* 0x000fe200078a08ff */
[----:B------:R-:W-:Y:S01]  /*4880*/  CS2R R96, SRZ ;  /* 0x0000000000607805 */ /* 0x000fe2000001ff00 */
[----:B------:R-:W-:Y:S01]  /*4890*/  LEA R233, P6, R142, c[0x0][0x168], 0x1 ;  /* 0x00005a008ee97a11 */ /* 0x000fe200078c08ff */
[----:B------:R-:W-:Y:S01]  /*48a0*/  CS2R R98, SRZ ;  /* 0x0000000000627805 */ /* 0x000fe2000001ff00 */
[----:B------:R-:W-:Y:S01]  /*48b0*/  LEA R144, P0, R143, c[0x0][0x168], 0x1 ;  /* 0x00005a008f907a11 */ /* 0x000fe200078008ff */
[----:B------:R-:W-:Y:S01]  /*48c0*/  CS2R R100, SRZ ;  /* 0x0000000000647805 */ /* 0x000fe2000001ff00 */
[----:B------:R-:W-:Y:S01]  /*48d0*/  LEA.HI.X.SX32 R129, R129, c[0x0][0x16c], 0x1, P1 ;  /* 0x00005b0081817a11 */ /* 0x000fe200008f0eff */
        /* <DEDUP_REMOVED lines=13> */
[----:B------:R-:W-:Y:S01]  /*49b0*/  LEA R234, P1, R145, c[0x0][0x168], 0x1 ;  /* 0x00005a0091ea7a11 */ /* 0x000fe200078208ff */
        /* <DEDUP_REMOVED lines=28> */
[----:B------:R-:W-:Y:S01]  /*4b80*/  IMAD.SHL.U32 R24, R24, 0x40, RZ ;  /* 0x0000004018187824 */ /* 0x000fe200078e00ff */
        /* <DEDUP_REMOVED lines=16> */
[----:B------:R-:W-:-:S02]  /*4c90*/  LEA.HI.X.SX32 R155, R155, c[0x0][0x16c], 0x1, P3 ;  /* 0x00005b009b9b7a11 */ /* 0x000fc400018f0eff */
[----:B------:R-:W-:Y:S02]  /*4ca0*/  LEA.HI.X.SX32 R205, R205, c[0x0][0x16c], 0x1, P4 ;  /* 0x00005b00cdcd7a11 */ /* 0x000fe400020f0eff */
[----:B------:R-:W-:Y:S02]  /*4cb0*/  LEA.HI.X.SX32 R156, R156, c[0x0][0x16c], 0x1, P5 ;  /* 0x00005b009c9c7a11 */ /* 0x000fe400028f0eff */
[----:B------:R-:W-:Y:S02]  /*4cc0*/  LEA.HI.X.SX32 R207, R207, c[0x0][0x16c], 0x1, P6 ;  /* 0x00005b00cfcf7a11 */ /* 0x000fe400030f0eff */
[----:B------:R-:W-:Y:S02]  /*4cd0*/  LEA.HI.X.SX32 R157, R157, c[0x0][0x16c], 0x1, P0 ;  /* 0x00005b009d9d7a11 */ /* 0x000fe400000f0eff */
[----:B------:R-:W-:Y:S02]  /*4ce0*/  LEA R160, P1, R159, c[0x0][0x168], 0x1 ;  /* 0x00005a009fa07a11 */ /* 0x000fe400078208ff */
[----:B------:R-:W-:-:S02]  /*4cf0*/  LEA R208, P2, R161, c[0x0][0x168], 0x1 ;  /* 0x00005a00a1d07a11 */ /* 0x000fc400078408ff */
[----:B------:R-:W-:Y:S02]  /*4d00*/  LEA R163, P3, R162, c[0x0][0x168], 0x1 ;  /* 0x00005a00a2a37a11 */ /* 0x000fe400078608ff */
[----:B------:R-:W-:Y:S02]  /*4d10*/  LEA R165, P4, R164, c[0x0][0x168], 0x1 ;  /* 0x00005a00a4a57a11 */ /* 0x000fe400078808ff */
[----:B------:R-:W-:Y:S02]  /*4d20*/  LEA R209, P5, R166, c[0x0][0x168], 0x1 ;  /* 0x00005a00a6d17a11 */ /* 0x000fe400078a08ff */
[----:B------:R-:W-:Y:S02]  /*4d30*/  LEA R210, P6, R167, c[0x0][0x168], 0x1 ;  /* 0x00005a00a7d27a11 */ /* 0x000fe400078c08ff */
[----:B------:R-:W-:Y:S02]  /*4d40*/  LEA R240, P0, R211, c[0x0][0x168], 0x1 ;  /* 0x00005a00d3f07a11 */ /* 0x000fe400078008ff */
[----:B------:R-:W-:-:S02]  /*4d50*/  LEA.HI.X.SX32 R159, R159, c[0x0][0x16c], 0x1, P1 ;  /* 0x00005b009f9f7a11 */ /* 0x000fc400008f0eff */
[----:B------:R-:W-:Y:S02]  /*4d60*/  LEA.HI.X.SX32 R161, R161, c[0x0][0x16c], 0x1, P2 ;  /* 0x00005b00a1a17a11 */ /* 0x000fe400010f0eff */
[----:B------:R-:W-:Y:S02]  /*4d70*/  LEA.HI.X.SX32 R162, R162, c[0x0][0x16c], 0x1, P3 ;  /* 0x00005b00a2a27a11 */ /* 0x000fe400018f0eff */
[----:B------:R-:W-:Y:S02]  /*4d80*/  LEA.HI.X.SX32 R164, R164, c[0x0][0x16c], 0x1, P4 ;  /* 0x00005b00a4a47a11 */ /* 0x000fe400020f0eff */
[----:B------:R-:W-:Y:S02]  /*4d90*/  LEA.HI.X.SX32 R166, R166, c[0x0][0x16c], 0x1, P5 ;  /* 0x00005b00a6a67a11 */ /* 0x000fe400028f0eff */
[----:B------:R-:W-:Y:S02]  /*4da0*/  LEA.HI.X.SX32 R167, R167, c[0x0][0x16c], 0x1, P6 ;  /* 0x00005b00a7a77a11 */ /* 0x000fe400030f0eff */
[----:B------:R-:W-:-:S02]  /*4db0*/  LEA.HI.X.SX32 R211, R211, c[0x0][0x16c], 0x1, P0 ;  /* 0x00005b00d3d37a11 */ /* 0x000fc400000f0eff */
[----:B------:R-:W-:Y:S02]  /*4dc0*/  LEA R212, P1, R168, c[0x0][0x168], 0x1 ;  /* 0x00005a00a8d47a11 */ /* 0x000fe400078208ff */
[----:B------:R-:W-:Y:S02]  /*4dd0*/  LEA R241, P2, R213, c[0x0][0x168], 0x1 ;  /* 0x00005a00d5f17a11 */ /* 0x000fe400078408ff */
[----:B------:R-:W-:Y:S02]  /*4de0*/  LEA R214, P3, R169, c[0x0][0x168], 0x1 ;  /* 0x00005a00a9d67a11 */ /* 0x000fe400078608ff */
[----:B------:R-:W-:Y:S02]  /*4df0*/  LEA R242, P4, R215, c[0x0][0x168], 0x1 ;  /* 0x00005a00d7f27a11 */ /* 0x000fe400078808ff */
[----:B------:R-:W-:Y:S02]  /*4e00*/  LEA R171, P5, R170, c[0x0][0x168], 0x1 ;  /* 0x00005a00aaab7a11 */ /* 0x000fe400078a08ff */
[----:B------:R-:W-:-:S02]  /*4e10*/  LEA R173, P6, R172, c[0x0][0x168], 0x1 ;  /* 0x00005a00acad7a11 */ /* 0x000fc400078c08ff */
[----:B------:R-:W-:Y:S02]  /*4e20*/  LEA R216, P0, R174, c[0x0][0x168], 0x1 ;  /* 0x00005a00aed87a11 */ /* 0x000fe400078008ff */
[----:B------:R-:W-:Y:S02]  /*4e30*/  LEA.HI.X.SX32 R168, R168, c[0x0][0x16c], 0x1, P1 ;  /* 0x00005b00a8a87a11 */ /* 0x000fe400008f0eff */
[----:B------:R-:W-:Y:S02]  /*4e40*/  LEA.HI.X.SX32 R213, R213, c[0x0][0x16c], 0x1, P2 ;  /* 0x00005b00d5d57a11 */ /* 0x000fe400010f0eff */
[----:B------:R-:W-:Y:S02]  /*4e50*/  LEA.HI.X.SX32 R169, R169, c[0x0][0x16c], 0x1, P3 ;  /* 0x00005b00a9a97a11 */ /* 0x000fe400018f0eff */
[----:B------:R-:W-:Y:S02]  /*4e60*/  LEA.HI.X.SX32 R215, R215, c[0x0][0x16c], 0x1, P4 ;  /* 0x00005b00d7d77a11 */ /* 0x000fe400020f0eff */
[----:B------:R-:W-:-:S02]  /*4e70*/  LEA.HI.X.SX32 R170, R170, c[0x0][0x16c], 0x1, P5 ;  /* 0x00005b00aaaa7a11 */ /* 0x000fc400028f0eff */
[----:B------:R-:W-:Y:S02]  /*4e80*/  LEA.HI.X.SX32 R172, R172, c[0x0][0x16c], 0x1, P6 ;  /* 0x00005b00acac7a11 */ /* 0x000fe400030f0eff */
[----:B------:R-:W-:Y:S02]  /*4e90*/  LEA.HI.X.SX32 R174, R174, c[0x0][0x16c], 0x1, P0 ;  /* 0x00005b00aeae7a11 */ /* 0x000fe400000f0eff */
[----:B------:R-:W-:Y:S02]  /*4ea0*/  LEA R176, P1, R175, c[0x0][0x168], 0x1 ;  /* 0x00005a00afb07a11 */ /* 0x000fe400078208ff */
[----:B------:R-:W-:Y:S02]  /*4eb0*/  LEA R217, P2, R177, c[0x0][0x168], 0x1 ;  /* 0x00005a00b1d97a11 */ /* 0x000fe400078408ff */
[----:B------:R-:W-:Y:S02]  /*4ec0*/  LEA R243, P3, R218, c[0x0][0x168], 0x1 ;  /* 0x00005a00daf37a11 */ /* 0x000fe400078608ff */
[----:B------:R-:W-:-:S02]  /*4ed0*/  LEA R179, P4, R178, c[0x0][0x168], 0x1 ;  /* 0x00005a00b2b37a11 */ /* 0x000fc400078808ff */
[----:B------:R-:W-:Y:S02]  /*4ee0*/  LEA R219, P5, R180, c[0x0][0x168], 0x1 ;  /* 0x00005a00b4db7a11 */ /* 0x000fe400078a08ff */
[----:B------:R-:W-:Y:S02]  /*4ef0*/  LEA R244, P6, R220, c[0x0][0x168], 0x1 ;  /* 0x00005a00dcf47a11 */ /* 0x000fe400078c08ff */
[----:B------:R-:W-:Y:S02]  /*4f00*/  LEA R196, P0, R181, c[0x0][0x168], 0x1 ;  /* 0x00005a00b5c47a11 */ /* 0x000fe400078008ff */
[----:B------:R-:W-:Y:S02]  /*4f10*/  LOP3.LUT R25, R250, 0xc00, RZ, 0xc0, !PT ;  /* 0x00000c00fa197812 */ /* 0x000fe400078ec0ff */
[----:B------:R-:W-:Y:S02]  /*4f20*/  SHF.R.S32.HI R22, RZ, 0x1f, R23 ;  /* 0x0000001fff167819 */ /* 0x000fe40000011417 */
[----:B------:R-:W-:Y:S01]  /*4f30*/  LEA.HI.X.SX32 R175, R175, c[0x0][0x16c], 0x1, P1 ;  /* 0x00005b00afaf7a11 */ /* 0x000fe200008f0eff */
[----:B------:R0:W-:Y:S01]  /*4f40*/  STL [R1+0xf8], R25 ;  /* 0x0000f81901007387 */ /* 0x0001e20000100800 */
[----:B------:R-:W-:-:S02]  /*4f50*/  LEA.HI.X.SX32 R177, R177, c[0x0][0x16c], 0x1, P2 ;  /* 0x00005b00b1b17a11 */ /* 0x000fc400010f0eff */
[----:B------:R-:W-:Y:S02]  /*4f60*/  LEA.HI.X.SX32 R218, R218, c[0x0][0x16c], 0x1, P3 ;  /* 0x00005b00dada7a11 */ /* 0x000fe400018f0eff */
[----:B------:R-:W-:Y:S02]  /*4f70*/  LEA.HI.X.SX32 R178, R178, c[0x0][0x16c], 0x1, P4 ;  /* 0x00005b00b2b27a11 */ /* 0x000fe400020f0eff */
[----:B------:R-:W-:Y:S02]  /*4f80*/  LEA.HI.X.SX32 R180, R180, c[0x0][0x16c], 0x1, P5 ;  /* 0x00005b00b4b47a11 */ /* 0x000fe400028f0eff */
[----:B------:R-:W-:Y:S02]  /*4f90*/  LEA.HI.X.SX32 R220, R220, c[0x0][0x16c], 0x1, P6 ;  /* 0x00005b00dcdc7a11 */ /* 0x000fe400030f0eff */
[----:B------:R-:W-:Y:S02]  /*4fa0*/  LEA.HI.X.SX32 R181, R181, c[0x0][0x16c], 0x1, P0 ;  /* 0x00005b00b5b57a11 */ /* 0x000fe400000f0eff */
[----:B------:R-:W-:-:S02]  /*4fb0*/  LEA R221, P1, R192, c[0x0][0x168], 0x1 ;  /* 0x00005a00c0dd7a11 */ /* 0x000fc400078208ff */
[----:B------:R-:W-:Y:S02]  /*4fc0*/  LEA R245, P2, R222, c[0x0][0x168], 0x1 ;  /* 0x00005a00def57a11 */ /* 0x000fe400078408ff */
[----:B------:R-:W-:Y:S02]  /*4fd0*/  LEA R197, P3, R193, c[0x0][0x168], 0x1 ;  /* 0x00005a00c1c57a11 */ /* 0x000fe400078608ff */
[----:B------:R-:W-:Y:S02]  /*4fe0*/  LEA R223, P4, R194, c[0x0][0x168], 0x1 ;  /* 0x00005a00c2df7a11 */ /* 0x000fe400078808ff */
[----:B------:R-:W-:Y:S02]  /*4ff0*/  LEA R224, P5, R195, c[0x0][0x168], 0x1 ;  /* 0x00005a00c3e07a11 */ /* 0x000fe400078a08ff */
[----:B------:R-:W-:Y:S02]  /*5000*/  LEA R225, P6, R198, c[0x0][0x168], 0x1 ;  /* 0x00005a00c6e17a11 */ /* 0x000fe400078c08ff */
[----:B------:R-:W-:-:S02]  /*5010*/  LEA R226, P0, R199, c[0x0][0x168], 0x1 ;  /* 0x00005a00c7e27a11 */ /* 0x000fc400078008ff */
[C---:B------:R-:W-:Y:S01]  /*5020*/  SHF.L.U64.HI R22, R23.reuse, 0x1, R22 ;  /* 0x0000000117167819 */ /* 0x040fe20000010216 */
[----:B------:R-:W-:Y:S01]  /*5030*/  IMAD.SHL.U32 R23, R23, 0x2, RZ ;  /* 0x0000000217177824 */ /* 0x000fe200078e00ff */
[----:B0-----:R-:W-:Y:S02]  /*5040*/  LOP3.LUT R25, R20, 0x20, RZ, 0x3c, !PT ;  /* 0x0000002014197812 */ /* 0x001fe400078e3cff */
[----:B------:R-:W-:Y:S02]  /*5050*/  LEA.HI.X.SX32 R192, R192, c[0x0][0x16c], 0x1, P1 ;  /* 0x00005b00c0c07a11 */ /* 0x000fe400008f0eff */
[----:B------:R-:W-:Y:S02]  /*5060*/  LEA.HI.X.SX32 R222, R222, c[0x0][0x16c], 0x1, P2 ;  /* 0x00005b00dede7a11 */ /* 0x000fe400010f0eff */
[----:B------:R-:W-:Y:S02]  /*5070*/  LEA.HI.X.SX32 R193, R193, c[0x0][0x16c], 0x1, P3 ;  /* 0x00005b00c1c17a11 */ /* 0x000fe400018f0eff */
[----:B------:R-:W-:-:S02]  /*5080*/  LEA.HI.X.SX32 R194, R194, c[0x0][0x16c], 0x1, P4 ;  /* 0x00005b00c2c27a11 */ /* 0x000fc400020f0eff */
[----:B------:R-:W-:Y:S02]  /*5090*/  LEA.HI.X.SX32 R195, R195, c[0x0][0x16c], 0x1, P5 ;  /* 0x00005b00c3c37a11 */ /* 0x000fe400028f0eff */
[----:B------:R-:W-:Y:S02]  /*50a0*/  LEA.HI.X.SX32 R198, R198, c[0x0][0x16c], 0x1, P6 ;  /* 0x00005b00c6c67a11 */ /* 0x000fe400030f0eff */
[----:B------:R-:W-:Y:S02]  /*50b0*/  LEA.HI.X.SX32 R199, R199, c[0x0][0x16c], 0x1, P0 ;  /* 0x00005b00c7c77a11 */ /* 0x000fe400000f0eff */
[C---:B------:R-:W-:Y:S02]  /*50c0*/  LOP3.LUT R33, R20.reuse, 0x40, RZ, 0x3c, !PT ;  /* 0x0000004014217812 */ /* 0x040fe400078e3cff */
[----:B------:R-:W-:Y:S02]  /*50d0*/  LOP3.LUT R32, R20, 0x60, RZ, 0x3c, !PT ;  /* 0x0000006014207812 */ /* 0x000fe400078e3cff */
[----:B------:R-:W-:-:S02]  /*50e0*/  LOP3.LUT R25, R21, 0x40, RZ, 0x3c, !PT ;  /* 0x0000004015197812 */ /* 0x000fc400078e3cff */
.L_x_3:
[C---:B------:R-:W-:Y:S01]  /*50f0*/  ISETP.GE.AND P0, PT, R18.reuse, UR4, PT ;  /* 0x0000000412007c0c */ /* 0x040fe2000bf06270 */
[C---:B------:R-:W-:Y:S01]  /*5100*/  IMAD R32, R18.reuse, c[0x0][0x188], RZ ;  /* 0x0000620012207a24 */ /* 0x040fe200078e02ff */
[----:B------:R-:W-:-:S02]  /*5110*/  LOP3.LUT R36, R18, 0x8, RZ, 0xfc, !PT ;  /* 0x0000000812247812 */ /* 0x000fc400078efcff */
[----:B------:R-:W-:Y:S01]  /*5120*/  LOP3.LUT R24, R18, 0x8, RZ, 0xfc, !PT ;  /* 0x0000000812187812 */ /* 0x000fe200078efcff */
[----:B------:R-:W-:Y:S01]  /*5130*/  IMAD.WIDE R32, R32, 0x2, R28 ;  /* 0x0000000220207825 */ /* 0x000fe200078e021c */
[----:B------:R-:W-:Y:S02]  /*5140*/  PRMT R124, RZ, 0x7610, R124 ;  /* 0x00007610ff7c7816 */ /* 0x000fe4000000007c */
[----:B------:R-:W-:Y:S01]  /*5150*/  ISETP.GE.AND P1, PT, R24, UR4, PT ;  /* 0x0000000418007c0c */ /* 0x000fe2000bf26270 */
[----:B------:R-:W-:Y:S01]  /*5160*/  IMAD R36, R36, c[0x0][0x188], RZ ;  /* 0x0000620024247a24 */ /* 0x000fe200078e02ff */
[----:B------:R-:W-:-:S03]  /*5170*/  LOP3.LUT R24, R18, 0x10, RZ, 0xfc, !PT ;  /* 0x0000001012187812 */ /* 0x000fc600078efcff */
[----:B------:R0:W2:Y:S01]  /*5180*/  @!P0 LDG.E.U16 R124, [R32.64] ;  /* 0x00000006207c8981 */ /* 0x0000a2000c1e1500 */
[----:B------:R-:W-:Y:S02]  /*5190*/  ISETP.GE.AND P2, PT, R24, UR4, PT ;  /* 0x0000000418007c0c */ /* 0x000fe4000bf46270 */
[----:B------:R-:W-:Y:S01]  /*51a0*/  PRMT R117, RZ, 0x7610, R117 ;  /* 0x00007610ff757816 */ /* 0x000fe20000000075 */
[----:B0-----:R-:W-:Y:S01]  /*51b0*/  IMAD.WIDE R32, R36, 0x2, R28 ;  /* 0x0000000224207825 */ /* 0x001fe200078e021c */
[C---:B------:R-:W-:Y:S02]  /*51c0*/  LOP3.LUT R36, R18.reuse, 0x10, RZ, 0xfc, !PT ;  /* 0x0000001012247812 */ /* 0x040fe400078efcff */
[----:B------:R-:W-:Y:S02]  /*51d0*/  LOP3.LUT R24, R18, 0x2, RZ, 0xfc, !PT ;  /* 0x0000000212187812 */ /* 0x000fe400078efcff */
[----:B------:R0:W3:Y:S01]  /*51e0*/  @!P1 LDG.E.U16 R117, [R32.64] ;  /* 0x0000000620759981 */ /* 0x0000e2000c1e1500 */
[----:B------:R-:W-:Y:S01]  /*51f0*/  IMAD R36, R36, c[0x0][0x188], RZ ;  /* 0x0000620024247a24 */ /* 0x000fe200078e02ff */
[----:B------:R-:W-:-:S02]  /*5200*/  PRMT R111, RZ, 0x7610, R111 ;  /* 0x00007610ff6f7816 */ /* 0x000fc4000000006f */
[----:B------:R-:W-:Y:S02]  /*5210*/  ISETP.GE.AND P0, PT, R24, UR4, PT ;  /* 0x0000000418007c0c */ /* 0x000fe4000bf06270 */
[----:B------:R-:W-:Y:S01]  /*5220*/  LOP3.LUT R24, R18, 0x20, RZ, 0xfc, !PT ;  /* 0x0000002012187812 */ /* 0x000fe200078efcff */
[----:B0-----:R-:W-:Y:S01]  /*5230*/  IMAD.WIDE R32, R36, 0x2, R28 ;  /* 0x0000000224207825 */ /* 0x001fe200078e021c */
[----:B------:R-:W-:-:S04]  /*5240*/  LOP3.LUT R38, R18, 0x18, RZ, 0xfc, !PT ;  /* 0x0000001812267812 */ /* 0x000fc800078efcff */
[----:B------:R0:W4:Y:S01]  /*5250*/  @!P2 LDG.E.U16 R111, [R32.64] ;  /* 0x00000006206fa981 */ /* 0x000122000c1e1500 */
[----:B------:R-:W-:Y:S02]  /*5260*/  ISETP.GE.AND P2, PT, R24, UR4, PT ;  /* 0x0000000418007c0c */ /* 0x000fe4000bf46270 */
[C---:B------:R-:W-:Y:S02]  /*5270*/  LOP3.LUT R24, R18.reuse, 0x4, RZ, 0xfc, !PT ;  /* 0x0000000412187812 */ /* 0x040fe400078efcff */
[----:B------:R-:W-:Y:S01]  /*5280*/  LOP3.LUT R37, R18, 0x18, RZ, 0xfc, !PT ;  /* 0x0000001812257812 */ /* 0x000fe200078efcff */
[----:B------:R-:W-:Y:S01]  /*5290*/  IMAD R38, R38, c[0x0][0x188], RZ ;  /* 0x0000620026267a24 */ /* 0x000fe200078e02ff */
[----:B------:R-:W-:Y:S01]  /*52a0*/  LOP3.LUT R36, R18, 0x4, RZ, 0xfc, !PT ;  /* 0x0000000412247812 */ /* 0x000fe200078efcff */
[----:B------:R-:W-:Y:S01]  /*52b0*/  IMAD R24, R24, c[0x0][0x188], RZ ;  /* 0x0000620018187a24 */ /* 0x000fe200078e02ff */
[----:B------:R-:W-:Y:S01]  /*52c0*/  ISETP.GE.AND P3, PT, R37, UR4, PT ;  /* 0x0000000425007c0c */ /* 0x000fe2000bf66270 */
[----:B------:R-:W-:Y:S01]  /*52d0*/  IMAD.WIDE R40, R38, 0x2, R28 ;  /* 0x0000000226287825 */ /* 0x000fe200078e021c */
[----:B------:R-:W-:-:S02]  /*52e0*/  ISETP.GE.AND P1, PT, R36, UR4, PT ;  /* 0x0000000424007c0c */ /* 0x000fc4000bf26270 */
[----:B------:R-:W-:Y:S01]  /*52f0*/  LOP3.LUT R36, R18, 0x2, RZ, 0xfc, !PT ;  /* 0x0000000212247812 */ /* 0x000fe200078efcff */
[----:B------:R-:W-:Y:S01]  /*5300*/  IMAD.WIDE R38, R24, 0x2, R28 ;  /* 0x0000000218267825 */ /* 0x000fe200078e021c */
[----:B------:R-:W-:Y:S02]  /*5310*/  LOP3.LUT R24, R18, 0x20, RZ, 0xfc, !PT ;  /* 0x0000002012187812 */ /* 0x000fe400078efcff */
[----:B------:R-:W-:Y:S01]  /*5320*/  PRMT R44, RZ, 0x7610, R44 ;  /* 0x00007610ff2c7816 */ /* 0x000fe2000000002c */
[----:B------:R-:W-:Y:S01]  /*5330*/  IMAD R36, R36, c[0x0][0x188], RZ ;  /* 0x0000620024247a24 */ /* 0x000fe200078e02ff */
[----:B0-----:R-:W-:Y:S01]  /*5340*/  PRMT R32, RZ, 0x7610, R32 ;  /* 0x00007610ff207816 */ /* 0x001fe20000000020 */
[----:B------:R-:W-:Y:S01]  /*5350*/  IMAD R24, R24, c[0x0][0x188], RZ ;  /* 0x0000620018187a24 */ /* 0x000fe200078e02ff */
[----:B------:R-:W-:Y:S01]  /*5360*/  PRMT R35, RZ, 0x7610, R35 ;  /* 0x00007610ff237816 */ /* 0x000fe20000000023 */
[--C-:B------:R-:W-:Y:S01]  /*5370*/  IMAD.WIDE R36, R36, 0x2, R28.reuse ;  /* 0x0000000224247825 */ /* 0x100fe200078e021c */
[----:B------:R0:W5:Y:S04]  /*5380*/  @!P3 LDG.E.U16 R44, [R40.64] ;  /* 0x00000006282cb981 */ /* 0x000168000c1e1500 */
[----:B------:R1:W2:Y:S04]  /*5390*/  @!P1 LDG.E.U16 R32, [R38.64] ;  /* 0x0000000626209981 */ /* 0x0002a8000c1e1500 */
[----:B------:R1:W2:Y:S01]  /*53a0*/  @!P0 LDG.E.U16 R35, [R36.64] ;  /* 0x0000000624238981 */ /* 0x0002a2000c1e1500 */
[----:B0-----:R-:W-:Y:S01]  /*53b0*/  IMAD.WIDE R40, R24, 0x2, R28 ;  /* 0x0000000218287825 */ /* 0x001fe200078e021c */
[----:B------:R-:W-:-:S02]  /*53c0*/  LOP3.LUT R24, R18, 0x6, RZ, 0xfc, !PT ;  /* 0x0000000612187812 */ /* 0x000fc400078efcff */
[----:B-1----:R-:W-:Y:S02]  /*53d0*/  LOP3.LUT R39, R18, 0x6, RZ, 0xfc, !PT ;  /* 0x0000000612277812 */ /* 0x002fe400078efcff */
[----:B------:R-:W-:-:S03]  /*53e0*/  ISETP.GE.AND P0, PT, R24, UR4, PT ;  /* 0x0000000418007c0c */ /* 0x000fc6000bf06270 */
[----:B------:R-:W-:Y:S01]  /*53f0*/  IMAD R39, R39, c[0x0][0x188], RZ ;  /* 0x0000620027277a24 */ /* 0x000fe200078e02ff */
[----:B------:R-:W-:-:S03]  /*5400*/  PRMT R33, RZ, 0x7610, R33 ;  /* 0x00007610ff217816 */ /* 0x000fc60000000021 */
[----:B------:R-:W-:-:S06]  /*5410*/  IMAD.WIDE R38, R39, 0x2, R28 ;  /* 0x0000000227267825 */ /* 0x000fcc00078e021c */
[----:B------:R0:W2:Y:S04]  /*5420*/  @!P0 LDG.E.U16 R33, [R38.64] ;  /* 0x0000000626218981 */ /* 0x0000a8000c1e1500 */
[----:B0-----:R-:W0:Y:S01]  /*5430*/  S2R R39, SR_TID.X ;  /* 0x0000000000277919 */ /* 0x001e220000002100 */
[----:B------:R-:W-:Y:S02]  /*5440*/  PRMT R37, RZ, 0x7610, R37 ;  /* 0x00007610ff257816 */ /* 0x000fe40000000025 */
[----:B------:R-:W-:-:S04]  /*5450*/  LOP3.LUT R24, R18, 0xc, RZ, 0xfc, !PT ;  /* 0x0000000c12187812 */ /* 0x000fc800078efcff */
[----:B------:R1:W2:Y:S01]  /*5460*/  @!P2 LDG.E.U16 R37, [R40.64] ;  /* 0x000000062825a981 */ /* 0x0002a2000c1e1500 */
[----:B------:R-:W-:Y:S02]  /*5470*/  ISETP.GE.AND P2, PT, R24, UR4, PT ;  /* 0x0000000418007c0c */ /* 0x000fe4000bf46270 */
[C---:B------:R-:W-:Y:S02]  /*5480*/  LOP3.LUT R24, R18.reuse, 0x30, RZ, 0xfc, !PT ;  /* 0x0000003012187812 */ /* 0x040fe400078efcff */
[----:B------:R-:W-:Y:S02]  /*5490*/  LOP3.LUT R43, R18, 0xa, RZ, 0xfc, !PT ;  /* 0x0000000a122b7812 */ /* 0x000fe400078efcff */
[----:B------:R-:W-:Y:S02]  /*54a0*/  ISETP.GE.AND P4, PT, R24, UR4, PT ;  /* 0x0000000418007c0c */ /* 0x000fe4000bf86270 */
[C---:B------:R-:W-:Y:S02]  /*54b0*/  LOP3.LUT R42, R18.reuse, 0x28, RZ, 0xfc, !PT ;  /* 0x00000028122a7812 */ /* 0x040fe400078efcff */
[----:B------:R-:W-:-:S02]  /*54c0*/  LOP3.LUT R24, R18, 0x12, RZ, 0xfc, !PT ;  /* 0x0000001212187812 */ /* 0x000fc400078efcff */
[----:B0-----:R-:W-:-:S04]  /*54d0*/  SHF.R.U32.HI R18, RZ, 0x6, R39 ;  /* 0x00000006ff127819 */ /* 0x001fc80000011627 */
[----:B------:R-:W-:Y:S02]  /*54e0*/  SGXT.U32 R18, R18, 0x1 ;  /* 0x000000011212781a */ /* 0x000fe40000000000 */
[C---:B------:R-:W-:Y:S02]  /*54f0*/  ISETP.GE.AND P1, PT, R43.reuse, UR4, PT ;  /* 0x000000042b007c0c */ /* 0x040fe4000bf26270 */
[----:B------:R-:W-:Y:S01]  /*5500*/  LOP3.LUT R18, R18, 0xe, RZ, 0xfc, !PT ;  /* 0x0000000e12127812 */ /* 0x000fe200078efcff */
[----:B------:R-:W-:Y:S01]  /*5510*/  IMAD R43, R43, c[0x0][0x188], RZ ;  /* 0x000062002b2b7a24 */ /* 0x000fe200078e02ff */
[----:B------:R-:W-:Y:S02]  /*5520*/  PRMT R34, RZ, 0x7610, R34 ;  /* 0x00007610ff227816 */ /* 0x000fe40000000022 */
[----:B------:R-:W-:Y:S02]  /*5530*/  ISETP.GE.AND P0, PT, R18, UR4, PT ;  /* 0x0000000412007c0c */ /* 0x000fe4000bf06270 */
[----:B------:R-:W0:Y:S01]  /*5540*/  S2R R18, SR_TID.X ;  /* 0x0000000000127919 */ /* 0x000e220000002100 */
[----:B-1----:R-:W-:Y:S01]  /*5550*/  IMAD.WIDE R40, R43, 0x2, R28 ;  /* 0x000000022b287825 */ /* 0x002fe200078e021c */
[----:B------:R-:W-:-:S04]  /*5560*/  ISETP.GE.AND P3, PT, R42, UR4, PT ;  /* 0x000000042a007c0c */ /* 0x000fc8000bf66270 */
[----:B------:R1:W2:Y:S01]  /*5570*/  @!P1 LDG.E.U16 R34, [R40.64] ;  /* 0x0000000628229981 */ /* 0x0002a2000c1e1500 */
[----:B------:R-:W-:Y:S01]  /*5580*/  IMAD R42, R42, c[0x0][0x188], RZ ;  /* 0x000062002a2a7a24 */ /* 0x000fe200078e02ff */
[--C-:B-1----:R-:W-:Y:S02]  /*5590*/  SHF.R.U32.HI R41, RZ, 0x6, R39.reuse ;  /* 0x00000006ff297819 */ /* 0x102fe40000011627 */
[----:B------:R-:W-:-:S04]  /*55a0*/  SHF.R.U32.HI R39, RZ, 0x6, R39 ;  /* 0x00000006ff277819 */ /* 0x000fc80000011627 */
[----:B------:R-:W-:Y:S01]  /*55b0*/  SGXT.U32 R39, R39, 0x1 ;  /* 0x000000012727781a */ /* 0x000fe20000000000 */
[----:B------:R-:W-:Y:S01]  /*55c0*/  IMAD.WIDE R42, R42, 0x2, R28 ;  /* 0x000000022a2a7825 */ /* 0x000fe200078e021c */
[----:B------:R-:W-:Y:S02]  /*55d0*/  PRMT R36, RZ, 0x7610, R36 ;  /* 0x00007610ff247816 */ /* 0x000fe40000000024 */
[----:B------:R-:W-:Y:S02]  /*55e0*/  LOP3.LUT R39, R39, 0xc, RZ, 0xfc, !PT ;  /* 0x0000000c27277812 */ /* 0x000fe400078efcff */
[----:B0-----:R-:W-:Y:S02]  /*55f0*/  SHF.R.U32.HI R18, RZ, 0x6, R18 ;  /* 0x00000006ff127819 */ /* 0x001fe40000011612 */
[----:B------:R0:W2:Y:S01]  /*5600*/  @!P3 LDG.E.U16 R36, [R42.64] ;  /* 0x000000062a24b981 */ /* 0x0000a2000c1e1500 */
[----:B------:R-:W-:Y:S01]  /*5610*/  IMAD R39, R39, c[0x0][0x188], RZ ;  /* 0x0000620027277a24 */ /* 0x000fe200078e02ff */
[----:B------:R-:W-:-:S03]  /*5620*/  SGXT.U32 R18, R18, 0x1 ;  /* 0x000000011212781a */ /* 0x000fc60000000000 */
[----:B------:R-:W-:Y:S01]  /*5630*/  IMAD.WIDE R38, R39, 0x2, R28 ;  /* 0x0000000227267825 */ /* 0x000fe200078e021c */
[----:B0-----:R-:W-:-:S06]  /*5640*/  PRMT R42, RZ, 0x7610, R42 ;  /* 0x00007610ff2a7816 */ /* 0x001fcc000000002a */
[----:B------:R0:W2:Y:S01]  /*5650*/  @!P2 LDG.E.U16 R42, [R38.64] ;  /* 0x00000006262aa981 */ /* 0x0000a2000c1e1500 */
[----:B------:R-:W-:Y:S02]  /*5660*/  SGXT.U32 R41, R41, 0x1 ;  /* 0x000000012929781a */ /* 0x000fe40000000000 */
[----:B0-----:R-:W-:-:S04]  /*5670*/  LOP3.LUT R39, R18, 0x38, RZ, 0xfc, !PT ;  /* 0x0000003812277812 */ /* 0x001fc800078efcff */
[----:B------:R-:W-:Y:S02]  /*5680*/  ISETP.GE.AND P2, PT, R39, UR4, PT ;  /* 0x0000000427007c0c */ /* 0x000fe4000bf46270 */
[----:B------:R-:W-:Y:S02]  /*5690*/  LOP3.LUT R39, R18, 0xe, RZ, 0xfc, !PT ;  /* 0x0000000e12277812 */ /* 0x000fe400078efcff */
[----:B------:R-:W-:-:S03]  /*56a0*/  LOP3.LUT R41, R41, 0x30, RZ, 0xfc, !PT ;  /* 0x0000003029297812 */ /* 0x000fc600078efcff */
[----:B------:R-:W-:Y:S01]  /*56b0*/  IMAD R39, R39, c[0x0][0x188], RZ ;  /* 0x0000620027277a24 */ /* 0x000fe200078e02ff */
[----:B------:R-:W-:-:S03]  /*56c0*/  PRMT R45, RZ, 0x7610, R45 ;  /* 0x00007610ff2d7816 */ /* 0x000fc6000000002d */
[----:B------:R-:W-:Y:S01]  /*56d0*/  IMAD.WIDE R38, R39, 0x2, R28 ;  /* 0x0000000227267825 */ /* 0x000fe200078e021c */
[----:B------:R-:W-:-:S03]  /*56e0*/  PRMT R43, RZ, 0x7610, R43 ;  /* 0x00007610ff2b7816 */ /* 0x000fc6000000002b */
[----:B------:R-:W-:Y:S01]  /*56f0*/  IMAD R41, R41, c[0x0][0x188], RZ ;  /* 0x0000620029297a24 */ /* 0x000fe200078e02ff */
[----:B------:R0:W2:Y:S03]  /*5700*/  @!P0 LDG.E.U16 R45, [R38.64] ;  /* 0x00000006262d8981 */ /* 0x0000a6000c1e1500 */
[----:B------:R-:W-:Y:S01]  /*5710*/  IMAD.WIDE R40, R41, 0x2, R28 ;  /* 0x0000000229287825 */ /* 0x000fe200078e021c */
[----:B------:R-:W-:Y:S02]  /*5720*/  PRMT R119, RZ, 0x7610, R119 ;  /* 0x00007610ff777816 */ /* 0x000fe40000000077 */
[----:B------:R-:W-:Y:S02]  /*5730*/  ISETP.GE.AND P1, PT, R24, UR4, PT ;  /* 0x0000000418007c0c */ /* 0x000fe4000bf26270 */
[----:B------:R1:W2:Y:S01]  /*5740*/  @!P4 LDG.E.U16 R43, [R40.64] ;  /* 0x00000006282bc981 */ /* 0x0002a2000c1e1500 */
[----:B0-----:R-:W-:-:S02]  /*5750*/  LOP3.LUT R39, R18, 0x38, RZ, 0xfc, !PT ;  /* 0x0000003812277812 */ /* 0x001fc400078efcff */
[----:B------:R-:W-:-:S03]  /*5760*/  LOP3.LUT R38, R18, 0x14, RZ, 0xfc, !PT ;  /* 0x0000001412267812 */ /* 0x000fc600078efcff */
[----:B------:R-:W-:Y:S01]  /*5770*/  IMAD R39, R39, c[0x0][0x188], RZ ;  /* 0x0000620027277a24 */ /* 0x000fe200078e02ff */
[----:B------:R-:W-:Y:S02]  /*5780*/  ISETP.GE.AND P0, PT, R38, UR4, PT ;  /* 0x0000000426007c0c */ /* 0x000fe4000bf06270 */
[----:B-1----:R-:W-:Y:S01]  /*5790*/  LOP3.LUT R41, R18, 0x12, RZ, 0xfc, !PT ;  /* 0x0000001212297812 */ /* 0x002fe200078efcff */
[----:B------:R-:W-:Y:S01]  /*57a0*/  IMAD.WIDE R38, R39, 0x2, R28 ;  /* 0x0000000227267825 */ /* 0x000fe200078e021c */
[----:B------:R-:W-:-:S03]  /*57b0*/  PRMT R46, RZ, 0x7610, R46 ;  /* 0x00007610ff2e7816 */ /* 0x000fc6000000002e */
[----:B------:R-:W-:Y:S01]  /*57c0*/  IMAD R41, R41, c[0x0][0x188], RZ ;  /* 0x0000620029297a24 */ /* 0x000fe200078e02ff */
[----:B------:R0:W2:Y:S03]  /*57d0*/  @!P2 LDG.E.U16 R119, [R38.64] ;  /* 0x000000062677a981 */ /* 0x0000a6000c1e1500 */
[----:B------:R-:W-:-:S05]  /*57e0*/  IMAD.WIDE R40, R41, 0x2, R28 ;  /* 0x0000000229287825 */ /* 0x000fca00078e021c */
[----:B------:R1:W2:Y:S01]  /*57f0*/  @!P1 LDG.E.U16 R46, [R40.64] ;  /* 0x00000006282e9981 */ /* 0x0002a2000c1e1500 */
[C---:B0-----:R-:W-:Y:S02]  /*5800*/  LOP3.LUT R39, R18.reuse, 0x14, RZ, 0xfc, !PT ;  /* 0x0000001412277812 */ /* 0x041fe400078efcff */
[----:B------:R-:W-:-:S03]  /*5810*/  LOP3.LUT R38, R18, 0x16, RZ, 0xfc, !PT ;  /* 0x0000001612267812 */ /* 0x000fc600078efcff */
[----:B------:R-:W-:Y:S01]  /*5820*/  IMAD R39, R39, c[0x0][0x188], RZ ;  /* 0x0000620027277a24 */ /* 0x000fe200078e02ff */
[----:B------:R-:W-:Y:S02]  /*5830*/  ISETP.GE.AND P1, PT, R38, UR4, PT ;  /* 0x0000000426007c0c */ /* 0x000fe4000bf26270 */
[----:B-1----:R-:W-:Y:S01]  /*5840*/  PRMT R40, RZ, 0x7610, R40 ;  /* 0x00007610ff287816 */ /* 0x002fe20000000028 */
[----:B------:R-:W-:-:S05]  /*5850*/  IMAD.WIDE R38, R39, 0x2, R28 ;  /* 0x0000000227267825 */ /* 0x000fca00078e021c */
[----:B------:R0:W2:Y:S01]  /*5860*/  @!P0 LDG.E.U16 R40, [R38.64] ;  /* 0x0000000626288981 */ /* 0x0000a2000c1e1500 */
[----:B------:R-:W-:Y:S02]  /*5870*/  PRMT R41, RZ, 0x7610, R41 ;  /* 0x00007610ff297816 */ /* 0x000fe40000000029 */
[C---:B0-----:R-:W-:Y:S02]  /*5880*/  LOP3.LUT R39, R18.reuse, 0x16, RZ, 0xfc, !PT ;  /* 0x0000001612277812 */ /* 0x041fe400078efcff */
[----:B------:R-:W-:-:S03]  /*5890*/  LOP3.LUT R38, R18, 0x1a, RZ, 0xfc, !PT ;  /* 0x0000001a12267812 */ /* 0x000fc600078efcff */
[----:B------:R-:W-:Y:S01]  /*58a0*/  IMAD R39, R39, c[0x0][0x188], RZ ;  /* 0x0000620027277a24 */ /* 0x000fe200078e02ff */
[----:B------:R-:W-:-:S03]  /*58b0*/  ISETP.GE.AND P0, PT, R38, UR4, PT ;  /* 0x0000000426007c0c */ /* 0x000fc6000bf06270 */
        /* <DEDUP_REMOVED lines=71> */
[----:B------:R0:W3:Y:S01]  /*5d30*/  @!P1 LDG.E.U16 R191, [R38.64] ;  /* 0x0000000626bf9981 */ /* 0x0000e2000c1e1500 */
[----:B------:R-:W-:Y:S02]  /*5d40*/  PRMT R125, RZ, 0x7610, R125 ;  /* 0x00007610ff7d7816 */ /* 0x000fe4000000007d */
[C---:B0-----:R-:W-:Y:S02]  /*5d50*/  LOP3.LUT R39, R18.reuse, 0x2e, RZ, 0xfc, !PT ;  /* 0x0000002e12277812 */ /* 0x041fe400078efcff */
[----:B------:R-:W-:-:S03]  /*5d60*/  LOP3.LUT R38, R18, 0x34, RZ, 0xfc, !PT ;  /* 0x0000003412267812 */ /* 0x000fc600078efcff */
[----:B------:R-:W-:Y:S01]  /*5d70*/  IMAD R39, R39, c[0x0][0x188], RZ ;  /* 0x0000620027277a24 */ /* 0x000fe200078e02ff */
[----:B------:R-:W-:-:S03]  /*5d80*/  ISETP.GE.AND P1, PT, R38, UR4, PT ;  /* 0x0000000426007c0c */ /* 0x000fc6000bf26270 */
[----:B------:R-:W-:-:S05]  /*5d90*/  IMAD.WIDE R38, R39, 0x2, R28 ;  /* 0x0000000227267825 */ /* 0x000fca00078e021c */
[----:B------:R0:W4:Y:S01]  /*5da0*/  @!P0 LDG.E.U16 R125, [R38.64] ;  /* 0x00000006267d8981 */ /* 0x000122000c1e1500 */
[----:B------:R-:W-:Y:S02]  /*5db0*/  PRMT R126, RZ, 0x7610, R126 ;  /* 0x00007610ff7e7816 */ /* 0x000fe4000000007e */
[C---:B0-----:R-:W-:Y:S02]  /*5dc0*/  LOP3.LUT R39, R18.reuse, 0x34, RZ, 0xfc, !PT ;  /* 0x0000003412277812 */ /* 0x041fe400078efcff */
[----:B------:R-:W-:-:S03]  /*5dd0*/  LOP3.LUT R38, R18, 0x36, RZ, 0xfc, !PT ;  /* 0x0000003612267812 */ /* 0x000fc600078efcff */
[----:B------:R-:W-:Y:S01]  /*5de0*/  IMAD R39, R39, c[0x0][0x188], RZ ;  /* 0x0000620027277a24 */ /* 0x000fe200078e02ff */
[----:B------:R-:W-:-:S03]  /*5df0*/  ISETP.GE.AND P0, PT, R38, UR4, PT ;  /* 0x0000000426007c0c */ /* 0x000fc6000bf06270 */
[----:B------:R-:W-:-:S05]  /*5e00*/  IMAD.WIDE R38, R39, 0x2, R28 ;  /* 0x0000000227267825 */ /* 0x000fca00078e021c */
[----:B------:R0:W5:Y:S01]  /*5e10*/  @!P1 LDG.E.U16 R126, [R38.64] ;  /* 0x00000006267e9981 */ /* 0x000162000c1e1500 */
        /* <DEDUP_REMOVED lines=15> */
[----:B0-----:R-:W-:-:S05]  /*5f10*/  LOP3.LUT R39, R18, 0x3e, RZ, 0xfc, !PT ;  /* 0x0000003e12277812 */ /* 0x001fca00078efcff */
[----:B------:R-:W-:-:S04]  /*5f20*/  IMAD R39, R39, c[0x0][0x188], RZ ;  /* 0x0000620027277a24 */ /* 0x000fc800078e02ff */
[----:B------:R-:W-:-:S05]  /*5f30*/  IMAD.WIDE R38, R39, 0x2, R28 ;  /* 0x0000000227267825 */ /* 0x000fca00078e021c */
[----:B------:R0:W5:Y:S04]  /*5f40*/  @!P0 LDG.E.U16 R133, [R38.64] ;  /* 0x0000000626858981 */ /* 0x000168000c1e1500 */
[----:B------:R-:W-:Y:S06]  /*5f50*/  BAR.SYNC.DEFER_BLOCKING 0x0 ;  /* 0x0000000000007b1d */ /* 0x000fec0000010000 */
[----:B0-----:R-:W0:Y:S01]  /*5f60*/  S2R R39, SR_TID.X ;  /* 0x0000000000277919 */ /* 0x001e220000002100 */
[----:B------:R-:W-:-:S02]  /*5f70*/  IADD3 R38, P1, R17, R23, RZ ;  /* 0x0000001711267210 */ /* 0x000fc40007f3e0ff */
[----:B------:R-:W-:Y:S02]  /*5f80*/  PRMT R134, RZ, 0x7610, R134 ;  /* 0x00007610ff867816 */ /* 0x000fe40000000086 */
[----:B0-----:R-:W-:-:S04]  /*5f90*/  LOP3.LUT R39, R39, 0x3f, RZ, 0xc0, !PT ;  /* 0x0000003f27277812 */ /* 0x001fc800078ec0ff */
[----:B------:R-:W-:Y:S01]  /*5fa0*/  ISETP.GE.AND P0, PT, R39, UR4, PT ;  /* 0x0000000427007c0c */ /* 0x000fe2000bf06270 */
[----:B------:R-:W-:Y:S01]  /*5fb0*/  IMAD.X R39, R16, 0x1, R22, P1 ;  /* 0x0000000110277824 */ /* 0x000fe200008e0616 */
[----:B------:R-:W-:-:S11]  /*5fc0*/  PRMT R135, RZ, 0x7610, R135 ;  /* 0x00007610ff877816 */ /* 0x000fd60000000087 */
[----:B------:R0:W5:Y:S02]  /*5fd0*/  @!P0 LDG.E.U16 R134, [R38.64] ;  /* 0x0000000626868981 */ /* 0x000164000c1e1500 */
[----:B0-----:R-:W-:-:S05]  /*5fe0*/  IADD3 R38, P1, R226, R23, RZ ;  /* 0x00000017e2267210 */ /* 0x001fca0007f3e0ff */
[----:B------:R-:W-:-:S05]  /*5ff0*/  IMAD.X R39, R199, 0x1, R22, P1 ;  /* 0x00000001c7277824 */ /* 0x000fca00008e0616 */
[----:B------:R0:W5:Y:S01]  /*6000*/  @!P0 LDG.E.U16 R135, [R38.64] ;  /* 0x0000000626878981 */ /* 0x000162000c1e1500 */
[----:B------:R-:W-:Y:S02]  /*6010*/  PRMT R182, RZ, 0x7610, R182 ;  /* 0x00007610ffb67816 */ /* 0x000fe400000000b6 */
        /* <DEDUP_REMOVED lines=17> */
[----:B------:R-:W-:Y:S01]  /*6130*/  IMAD.X R39, R168, 0x1, R22, P1 ;  /* 0x00000001a8277824 */ /* 0x000fe200008e0616 */
[----:B--2---:R0:W-:Y:S04]  /*6140*/  STS.U16 [R19+0x4000], R124 ;  /* 0x0040007c13007388 */ /* 0x0041e80000000400 */
[----:B------:R1:W2:Y:S01]  /*6150*/  @!P0 LDG.E.U16 R186, [R38.64] ;  /* 0x0000000626ba8981 */ /* 0x0002a2000c1e1500 */
[----:B0-----:R-:W-:Y:S02]  /*6160*/  PRMT R124, RZ, 0x7610, R124 ;  /* 0x00007610ff7c7816 */ /* 0x001fe4000000007c */
[----:B-1----:R-:W-:-:S05]  /*6170*/  IADD3 R38, P1, R165, R23, RZ ;  /* 0x00000017a5267210 */ /* 0x002fca0007f3e0ff */
[----:B------:R-:W-:Y:S01]  /*6180*/  IMAD.X R39, R164, 0x1, R22, P1 ;  /* 0x00000001a4277824 */ /* 0x000fe200008e0616 */
[----:B---3--:R0:W-:Y:S04]  /*6190*/  STS.U16 [R19+0x4400], R117 ;  /* 0x0044007513007388 */ /* 0x0081e80000000400 */
[----:B------:R1:W3:Y:S01]  /*61a0*/  @!P0 LDG.E.U16 R124, [R38.64] ;  /* 0x00000006267c8981 */ /* 0x0002e2000c1e1500 */
[----:B0-----:R-:W-:Y:S02]  /*61b0*/  PRMT R117, RZ, 0x7610, R117 ;  /* 0x00007610ff757816 */ /* 0x001fe40000000075 */
[----:B-1----:R-:W-:-:S05]  /*61c0*/  IADD3 R38, P1, R158, R23, RZ ;  /* 0x000000179e267210 */ /* 0x002fca0007f3e0ff */
[----:B------:R-:W-:Y:S01]  /*61d0*/  IMAD.X R39, R157, 0x1, R22, P1 ;  /* 0x000000019d277824 */ /* 0x000fe200008e0616 */
[----:B----4-:R0:W-:Y:S04]  /*61e0*/  STS.U16 [R19+0x4800], R111 ;  /* 0x0048006f13007388 */ /* 0x0101e80000000400 */
[----:B------:R1:W4:Y:S01]  /*61f0*/  @!P0 LDG.E.U16 R117, [R38.64] ;  /* 0x0000000626758981 */ /* 0x000322000c1e1500 */
[----:B0-----:R-:W-:Y:S02]  /*6200*/  PRMT R111, RZ, 0x7610, R111 ;  /* 0x00007610ff6f7816 */ /* 0x001fe4000000006f */
[----:B-1----:R-:W-:-:S05]  /*6210*/  IADD3 R38, P1, R204, R23, RZ ;  /* 0x00000017cc267210 */ /* 0x002fca0007f3e0ff */
[----:B------:R-:W-:Y:S01]  /*6220*/  IMAD.X R39, R155, 0x1, R22, P1 ;  /* 0x000000019b277824 */ /* 0x000fe200008e0616 */
[----:B-----5:R0:W-:Y:S04]  /*6230*/  STS.U16 [R19+0x4c00], R44 ;  /* 0x004c002c13007388 */ /* 0x0201e80000000400 */
[----:B------:R1:W5:Y:S01]  /*6240*/  @!P0 LDG.E.U16 R111, [R38.64] ;  /* 0x00000006266f8981 */ /* 0x000362000c1e1500 */
[----:B0-----:R-:W-:Y:S02]  /*6250*/  PRMT R44, RZ, 0x7610, R44 ;  /* 0x00007610ff2c7816 */ /* 0x001fe4000000002c */
[----:B-1----:R-:W-:-:S05]  /*6260*/  IADD3 R38, P1, R236, R23, RZ ;  /* 0x00000017ec267210 */ /* 0x002fca0007f3e0ff */
[----:B------:R-:W-:-:S05]  /*6270*/  IMAD.X R39, R201, 0x1, R22, P1 ;  /* 0x00000001c9277824 */ /* 0x000fca00008e0616 */
[----:B------:R0:W2:Y:S01]  /*6280*/  @!P0 LDG.E.U16 R44, [R38.64] ;  /* 0x00000006262c8981 */ /* 0x0000a2000c1e1500 */
[----:B------:R-:W-:-:S03]  /*6290*/  PRMT R190, RZ, 0x7610, R190 ;  /* 0x00007610ffbe7816 */ /* 0x000fc600000000be */
[----:B------:R1:W-:Y:S01]  /*62a0*/  STS.U16 [R19+0x5400], R36 ;  /* 0x0054002413007388 */ /* 0x0003e20000000400 */
[----:B0-----:R-:W-:-:S05]  /*62b0*/  IADD3 R38, P1, R147, R23, RZ ;  /* 0x0000001793267210 */ /* 0x001fca0007f3e0ff */
[--C-:B------:R-:W-:Y:S01]  /*62c0*/  IMAD.X R39, R146, 0x1, R22.reuse, P1 ;  /* 0x0000000192277824 */ /* 0x100fe200008e0616 */
[----:B-1----:R-:W-:Y:S01]  /*62d0*/  IADD3 R36, P1, R141, R23, RZ ;  /* 0x000000178d247210 */ /* 0x002fe20007f3e0ff */
[----:B------:R0:W-:Y:S04]  /*62e0*/  STS.U16 [R19+0x5000], R37 ;  /* 0x0050002513007388 */ /* 0x0001e80000000400 */
[----:B------:R1:W2:Y:S01]  /*62f0*/  @!P0 LDG.E.U16 R190, [R38.64] ;  /* 0x0000000626be8981 */ /* 0x0002a2000c1e1500 */
[----:B0-----:R-:W-:Y:S01]  /*6300*/  IMAD.X R37, R140, 0x1, R22, P1 ;  /* 0x000000018c257824 */ /* 0x001fe200008e0616 */
[----:B-1----:R-:W-:-:S06]  /*6310*/  PRMT R38, RZ, 0x7610, R38 ;  /* 0x00007610ff267816 */ /* 0x002fcc0000000026 */
[----:B------:R0:W2:Y:S01]  /*6320*/  @!P0 LDG.E.U16 R38, [R36.64] ;  /* 0x0000000624268981 */ /* 0x0000a2000c1e1500 */
[----:B------:R-:W-:Y:S02]  /*6330*/  PRMT R39, RZ, 0x7610, R39 ;  /* 0x00007610ff277816 */ /* 0x000fe40000000027 */
[----:B0-----:R-:W-:-:S05]  /*6340*/  IADD3 R36, P1, R130, R23, RZ ;  /* 0x0000001782247210 */ /* 0x001fca0007f3e0ff */
[----:B------:R-:W-:Y:S01]  /*6350*/  IMAD.X R37, R129, 0x1, R22, P1 ;  /* 0x0000000181257824 */ /* 0x000fe200008e0616 */
[----:B------:R0:W-:Y:S04]  /*6360*/  STS.U16 [R19+0x5800], R43 ;  /* 0x0058002b13007388 */ /* 0x0001e80000000400 */
[----:B------:R1:W2:Y:S01]  /*6370*/  @!P0 LDG.E.U16 R39, [R36.64] ;  /* 0x0000000624278981 */ /* 0x0002a2000c1e1500 */
[----:B0-----:R-:W-:Y:S02]  /*6380*/  PRMT R43, RZ, 0x7610, R43 ;  /* 0x00007610ff2b7816 */ /* 0x001fe4000000002b */
[----:B-1----:R-:W-:-:S05]  /*6390*/  IADD3 R36, P1, R230, R23, RZ ;  /* 0x00000017e6247210 */ /* 0x002fca0007f3e0ff */
[----:B------:R-:W-:Y:S01]  /*63a0*/  IMAD.X R37, R31, 0x1, R22, P1 ;  /* 0x000000011f257824 */ /* 0x000fe200008e0616 */
[----:B------:R0:W-:Y:S04]  /*63b0*/  STS.U16 [R19+0x5c00], R119 ;  /* 0x005c007713007388 */ /* 0x0001e80000000400 */
[----:B------:R1:W2:Y:S04]  /*63c0*/  @!P0 LDG.E.U16 R43, [R36.64] ;  /* 0x00000006242b8981 */ /* 0x0002a8000c1e1500 */
[----:B------:R1:W-:Y:S01]  /*63d0*/  STS.U16 [R249+0x4500], R34 ;  /* 0x00450022f9007388 */ /* 0x0003e20000000400 */
[----:B0-----:R-:W-:-:S02]  /*63e0*/  PRMT R119, RZ, 0x7610, R119 ;  /* 0x00007610ff777816 */ /* 0x001fc40000000077 */
[----:B-1----:R-:W-:-:S05]  /*63f0*/  IADD3 R36, P1, R5, R23, RZ ;  /* 0x0000001705247210 */ /* 0x002fca0007f3e0ff */
[--C-:B------:R-:W-:Y:S01]  /*6400*/  IMAD.X R37, R4, 0x1, R22.reuse, P1 ;  /* 0x0000000104257824 */ /* 0x100fe200008e0616 */
[----:B------:R-:W-:Y:S01]  /*6410*/  IADD3 R34, P1, R12, R23, RZ ;  /* 0x000000170c227210 */ /* 0x000fe20007f3e0ff */
        /* <DEDUP_REMOVED lines=74> */
[----:B---3--:R-:W-:Y:S01]  /*68c0*/  IADD3 R32, P1, R7, R23, RZ ;  /* 0x0000001707207210 */ /* 0x008fe20007f3e0ff */
[----:B------:R0:W-:Y:S04]  /*68d0*/  STS.U16 [R247+0x4300], R33 ;  /* 0x00430021f7007388 */ /* 0x0001e80000000400 */
[----:B------:R1:W3:Y:S01]  /*68e0*/  @!P0 LDG.E.U16 R132, [R34.64] ;  /* 0x0000000622848981 */ /* 0x0002e2000c1e1500 */
[----:B0-----:R-:W-:Y:S01]  /*68f0*/  IMAD.X R33, R6, 0x1, R22, P1 ;  /* 0x0000000106217824 */ /* 0x001fe200008e0616 */
[----:B-1----:R-:W-:-:S06]  /*6900*/  PRMT R34, RZ, 0x7610, R34 ;  /* 0x00007610ff227816 */ /* 0x002fcc0000000022 */
[----:B------:R0:W2:Y:S01]  /*6910*/  @!P0 LDG.E.U16 R34, [R32.64] ;  /* 0x0000000620228981 */ /* 0x0000a2000c1e1500 */
[----:B------:R-:W-:Y:S02]  /*6920*/  PRMT R35, RZ, 0x7610, R35 ;  /* 0x00007610ff237816 */ /* 0x000fe40000000023 */
[----:B0-----:R-:W-:-:S05]  /*6930*/  IADD3 R32, P1, R227, R23, RZ ;  /* 0x00000017e3207210 */ /* 0x001fca0007f3e0ff */
[----:B------:R-:W-:Y:S01]  /*6940*/  IMAD.X R33, R13, 0x1, R22, P1 ;  /* 0x000000010d217824 */ /* 0x000fe200008e0616 */
[----:B------:R0:W-:Y:S04]  /*6950*/  STS.U16 [R247+0x4b00], R41 ;  /* 0x004b0029f7007388 */ /* 0x0001e80000000400 */
[----:B------:R1:W3:Y:S01]  /*6960*/  @!P0 LDG.E.U16 R35, [R32.64] ;  /* 0x0000000620238981 */ /* 0x0002e2000c1e1500 */
[----:B0-----:R-:W-:Y:S02]  /*6970*/  PRMT R41, RZ, 0x7610, R41 ;  /* 0x00007610ff297816 */ /* 0x001fe40000000029 */
[----:B-1----:R-:W-:-:S05]  /*6980*/  IADD3 R32, P1, R224, R23, RZ ;  /* 0x00000017e0207210 */ /* 0x002fca0007f3e0ff */
        /* <DEDUP_REMOVED lines=31> */
[----:B------:R0:W-:Y:S04]  /*6b80*/  STS.U16 [R19], R135 ;  /* 0x0000008713007388 */ /* 0x0001e80000000400 */
        /* <DEDUP_REMOVED lines=38> */
[----:B------:R-:W-:Y:S01]  /*6df0*/  IMAD.X R33, R8, 0x1, R22, P1 ;  /* 0x0000000108217824 */ /* 0x000fe200008e0616 */
[----:B--2---:R0:W-:Y:S04]  /*6e00*/  STS.U16 [R19+0x2400], R44 ;  /* 0x0024002c13007388 */ /* 0x0041e80000000400 */
        /* <DEDUP_REMOVED lines=34> */
[----:B------:R-:W-:Y:S04]  /*7030*/  STS.U16 [R19+0x2800], R190 ;  /* 0x002800be13007388 */ /* 0x000fe80000000400 */
[----:B------:R0:W2:Y:S04]  /*7040*/  @!P0 LDG.E.U16 R36, [R32.64] ;  /* 0x0000000620248981 */ /* 0x0000a8000c1e1500 */
[----:B------:R1:W-:Y:S01]  /*7050*/  STS.U16 [R249+0x100], R37 ;  /* 0x00010025f9007388 */ /* 0x0003e20000000400 */
[----:B0-----:R-:W-:-:S02]  /*7060*/  IADD3 R32, P1, R160, R23, RZ ;  /* 0x00000017a0207210 */ /* 0x001fc40007f3e0ff */
[----:B-1----:R-:W-:-:S03]  /*7070*/  PRMT R37, RZ, 0x7610, R37 ;  /* 0x00007610ff257816 */ /* 0x002fc60000000025 */
        /* <DEDUP_REMOVED lines=25> */
[----:B------:R-:W-:-:S05]  /*7210*/  IMAD.X R33, R131, 0x1, R22, P1 ;  /* 0x0000000183217824 */ /* 0x000fca00008e0616 */
        /* <DEDUP_REMOVED lines=14> */
[----:B------:R-:W2:Y:S04]  /*7300*/  @!P0 LDG.E.U16 R40, [R32.64] ;  /* 0x0000000620288981 */ /* 0x000ea8000c1e1500 */
[----:B------:R-:W-:Y:S04]  /*7310*/  STS.U16 [R249+0x1900], R191 ;  /* 0x001900bff9007388 */ /* 0x000fe80000000400 */
[----:B------:R-:W-:Y:S04]  /*7320*/  STS.U16 [R249+0x2500], R47 ;  /* 0x0025002ff9007388 */ /* 0x000fe80000000400 */
[----:B------:R-:W-:Y:S04]  /*7330*/  STS.U16 [R249+0x2900], R109 ;  /* 0x0029006df9007388 */ /* 0x000fe80000000400 */
[----:B------:R-:W-:Y:S04]  /*7340*/  STS.U16 [R249+0x2d00], R118 ;  /* 0x002d0076f9007388 */ /* 0x000fe80000000400 */
[----:B------:R-:W-:Y:S04]  /*7350*/  STS.U16 [R249+0x3100], R126 ;  /* 0x0031007ef9007388 */ /* 0x000fe80000000400 */
[----:B---3--:R-:W-:Y:S04]  /*7360*/  STS.U16 [R249+0x3500], R132 ;  /* 0x00350084f9007388 */ /* 0x008fe80000000400 */
[----:B------:R-:W-:Y:S04]  /*7370*/  STS.U16 [R249+0x3900], R34 ;  /* 0x00390022f9007388 */ /* 0x000fe80000000400 */
        /* <DEDUP_REMOVED lines=10> */
[----:B------:R0:W-:Y:S04]  /*7420*/  STS.U16 [R248+0x2600], R183 ;  /* 0x002600b7f8007388 */ /* 0x0001e80000000400 */
[----:B------:R-:W-:Y:S04]  /*7430*/  STS.U16 [R248+0x2a00], R184 ;  /* 0x002a00b8f8007388 */ /* 0x000fe80000000400 */
[----:B------:R-:W-:Y:S04]  /*7440*/  STS.U16 [R248+0x2e00], R185 ;  /* 0x002e00b9f8007388 */ /* 0x000fe80000000400 */
[----:B----4-:R-:W-:Y:S04]  /*7450*/  STS.U16 [R248+0x3200], R124 ;  /* 0x0032007cf8007388 */ /* 0x010fe80000000400 */
[----:B-----5:R-:W-:Y:S04]  /*7460*/  STS.U16 [R248+0x3600], R117 ;  /* 0x00360075f8007388 */ /* 0x020fe80000000400 */
[----:B--2---:R-:W-:Y:S04]  /*7470*/  STS.U16 [R248+0x3a00], R111 ;  /* 0x003a006ff8007388 */ /* 0x004fe80000000400 */
        /* <DEDUP_REMOVED lines=17> */
[----:B------:R-:W-:Y:S01]  /*7590*/  BAR.SYNC.DEFER_BLOCKING 0x0 ;  /* 0x0000000000007b1d */ /* 0x000fe20000010000 */
[----:B0-----:R-:W-:-:S02]  /*75a0*/  LOP3.LUT R183, R20, 0x20, RZ, 0x3c, !PT ;  /* 0x0000002014b77812 */ /* 0x001fc400078e3cff */
[C---:B------:R-:W-:Y:S02]  /*75b0*/  LOP3.LUT R182, R20.reuse, 0x40, RZ, 0x3c, !PT ;  /* 0x0000004014b67812 */ /* 0x040fe400078e3cff */
[----:B------:R-:W-:Y:S01]  /*75c0*/  LOP3.LUT R191, R20, 0x60, RZ, 0x3c, !PT ;  /* 0x0000006014bf7812 */ /* 0x000fe200078e3cff */
[----:B------:R-:W-:Y:S04]  /*75d0*/  LDSM.16.MT88.4 R132, [R20+0x4000] ;  /* 0x004000001484783b */ /* 0x000fe80000004200 */
[----:B------:R-:W0:Y:S04]  /*75e0*/  LDSM.16.M88.4 R44, [R21] ;  /* 0x00000000152c783b */ /* 0x000e280000000200 */
[----:B------:R-:W1:Y:S04]  /*75f0*/  LDSM.16.M88.4 R40, [R21+0x1000] ;  /* 0x001000001528783b */ /* 0x000e680000000200 */
[----:B------:R-:W2:Y:S04]  /*7600*/  LDSM.16.M88.4 R36, [R21+0x2000] ;  /* 0x002000001524783b */ /* 0x000ea80000000200 */
[----:B------:R-:W3:Y:S04]  /*7610*/  LDSM.16.M88.4 R32, [R21+0x3000] ;  /* 0x003000001520783b */ /* 0x000ee80000000200 */
[----:B------:R-:W4:Y:S04]  /*7620*/  LDSM.16.MT88.4 R124, [R183+0x4000] ;  /* 0x00400000b77c783b */ /* 0x000f280000004200 */
[----:B------:R-:W5:Y:S04]  /*7630*/  LDSM.16.MT88.4 R116, [R182+0x4000] ;  /* 0x00400000b674783b */ /* 0x000f680000004200 */
[----:B------:R-:W3:Y:S01]  /*7640*/  LDSM.16.MT88.4 R108, [R191+0x4000] ;  /* 0x00400000bf6c783b */ /* 0x000ee20000004200 */
[C---:B0-----:R-:W-:Y:S08]  /*7650*/  HMMA.16816.F32 R96, R132.reuse, R44, R96 ;  /* 0x0000002c8460723c */ /* 0x041ff00000001860 */
[C---:B-1----:R-:W-:Y:S08]  /*7660*/  HMMA.16816.F32 R100, R132.reuse, R40, R100 ;  /* 0x000000288464723c */ /* 0x042ff00000001864 */
[C---:B--2---:R-:W-:Y:S08]  /*7670*/  HMMA.16816.F32 R92, R132.reuse, R36, R92 ;  /* 0x00000024845c723c */ /* 0x044ff0000000185c */
[----:B---3--:R-:W-:Y:S01]  /*7680*/  HMMA.16816.F32 R88, R132, R32, R88 ;  /* 0x000000208458723c */ /* 0x008fe20000001858 */
[----:B------:R-:W0:Y:S07]  /*7690*/  LDSM.16.MT88.4 R132, [R20+0x4800] ;  /* 0x004800001484783b */ /* 0x000e2e0000004200 */
[C---:B----4-:R-:W-:Y:S08]  /*76a0*/  HMMA.16816.F32 R84, R124.reuse, R44, R84 ;  /* 0x0000002c7c54723c */ /* 0x050ff00000001854 */
[C---:B------:R-:W-:Y:S08]  /*76b0*/  HMMA.16816.F32 R80, R124.reuse, R40, R80 ;  /* 0x000000287c50723c */ /* 0x040ff00000001850 */
[C---:B------:R-:W-:Y:S08]  /*76c0*/  HMMA.16816.F32 R76, R124.reuse, R36, R76 ;  /* 0x000000247c4c723c */ /* 0x040ff0000000184c */
[----:B------:R-:W-:Y:S01]  /*76d0*/  HMMA.16816.F32 R72, R124, R32, R72 ;  /* 0x000000207c48723c */ /* 0x000fe20000001848 */
[----:B------:R-:W1:Y:S07]  /*76e0*/  LDSM.16.MT88.4 R124, [R183+0x4800] ;  /* 0x00480000b77c783b */ /* 0x000e6e0000004200 */
[C---:B-----5:R-:W-:Y:S08]  /*76f0*/  HMMA.16816.F32 R68, R116.reuse, R44, R68 ;  /* 0x0000002c7444723c */ /* 0x060ff00000001844 */
[C---:B------:R-:W-:Y:S08]  /*7700*/  HMMA.16816.F32 R52, R116.reuse, R40, R52 ;  /* 0x000000287434723c */ /* 0x040ff00000001834 */
[C---:B------:R-:W-:Y:S08]  /*7710*/  HMMA.16816.F32 R48, R116.reuse, R36, R48 ;  /* 0x000000247430723c */ /* 0x040ff00000001830 */
[----:B------:R-:W-:Y:S01]  /*7720*/  HMMA.16816.F32 R56, R116, R32, R56 ;  /* 0x000000207438723c */ /* 0x000fe20000001838 */
[----:B------:R-:W2:Y:S07]  /*7730*/  LDSM.16.MT88.4 R116, [R182+0x4800] ;  /* 0x00480000b674783b */ /* 0x000eae0000004200 */
[C---:B------:R-:W-:Y:S08]  /*7740*/  HMMA.16816.F32 R60, R108.reuse, R44, R60 ;  /* 0x0000002c6c3c723c */ /* 0x040ff0000000183c */
[C---:B------:R-:W-:Y:S08]  /*7750*/  HMMA.16816.F32 R64, R108.reuse, R40, R64 ;  /* 0x000000286c40723c */ /* 0x040ff00000001840 */
[C---:B------:R-:W-:Y:S08]  /*7760*/  HMMA.16816.F32 R104, R108.reuse, R36, R104 ;  /* 0x000000246c68723c */ /* 0x040ff00000001868 */
[----:B------:R-:W-:Y:S01]  /*7770*/  HMMA.16816.F32 R112, R108, R32, R112 ;  /* 0x000000206c70723c */ /* 0x000fe20000001870 */
[----:B------:R-:W3:Y:S07]  /*7780*/  LDSM.16.MT88.4 R108, [R191+0x4800] ;  /* 0x00480000bf6c783b */ /* 0x000eee0000004200 */
[C---:B0-----:R-:W-:Y:S08]  /*7790*/  HMMA.16816.F32 R96, R132.reuse, R46, R96 ;  /* 0x0000002e8460723c */ /* 0x041ff00000001860 */
[C---:B------:R-:W-:Y:S08]  /*77a0*/  HMMA.16816.F32 R100, R132.reuse, R42, R100 ;  /* 0x0000002a8464723c */ /* 0x040ff00000001864 */
[----:B------:R-:W-:Y:S08]  /*77b0*/  HMMA.16816.F32 R92, R132, R38, R92 ;  /* 0x00000026845c723c */ /* 0x000ff0000000185c */
[C---:B-1----:R-:W-:Y:S08]  /*77c0*/  HMMA.16816.F32 R84, R124.reuse, R46, R84 ;  /* 0x0000002e7c54723c */ /* 0x042ff00000001854 */
[C---:B------:R-:W-:Y:S08]  /*77d0*/  HMMA.16816.F32 R80, R124.reuse, R42, R80 ;  /* 0x0000002a7c50723c */ /* 0x040ff00000001850 */
[----:B------:R-:W-:Y:S08]  /*77e0*/  HMMA.16816.F32 R76, R124, R38, R76 ;  /* 0x000000267c4c723c */ /* 0x000ff0000000184c */
[C---:B--2---:R-:W-:Y:S08]  /*77f0*/  HMMA.16816.F32 R68, R116.reuse, R46, R68 ;  /* 0x0000002e7444723c */ /* 0x044ff00000001844 */
[C---:B------:R-:W-:Y:S08]  /*7800*/  HMMA.16816.F32 R52, R116.reuse, R42, R52 ;  /* 0x0000002a7434723c */ /* 0x040ff00000001834 */
[----:B------:R-:W-:Y:S08]  /*7810*/  HMMA.16816.F32 R48, R116, R38, R48 ;  /* 0x000000267430723c */ /* 0x000ff00000001830 */
[C---:B---3--:R-:W-:Y:S01]  /*7820*/  HMMA.16816.F32 R44, R108.reuse, R46, R60 ;  /* 0x0000002e6c2c723c */ /* 0x048fe2000000183c */
[----:B------:R-:W-:Y:S07]  /*7830*/  LDSM.16.M88.4 R60, [R25] ;  /* 0x00000000193c783b */ /* 0x000fee0000000200 */
[C---:B------:R-:W-:Y:S01]  /*7840*/  HMMA.16816.F32 R40, R108.reuse, R42, R64 ;  /* 0x0000002a6c28723c */ /* 0x040fe20000001840 */
[----:B------:R-:W-:Y:S07]  /*7850*/  LDSM.16.M88.4 R64, [R25+0x1000] ;  /* 0x001000001940783b */ /* 0x000fee0000000200 */
[----:B------:R-:W-:Y:S01]  /*7860*/  HMMA.16816.F32 R36, R108, R38, R104 ;  /* 0x000000266c24723c */ /* 0x000fe20000001868 */
[----:B------:R-:W-:Y:S01]  /*7870*/  IMAD.MOV.U32 R24, RZ, RZ, c[0x0][0x18c] ;  /* 0x00006300ff187624 */ /* 0x000fe200078e00ff */
[----:B------:R-:W-:Y:S06]  /*7880*/  LDSM.16.M88.4 R104, [R25+0x2000] ;  /* 0x002000001968783b */ /* 0x000fec0000000200 */
[-C--:B------:R-:W-:Y:S01]  /*7890*/  HMMA.16816.F32 R88, R132, R34.reuse, R88 ;  /* 0x000000228458723c */ /* 0x080fe20000001858 */
[----:B------:R-:W0:Y:S07]  /*78a0*/  LDSM.16.MT88.4 R132, [R20+0x5000] ;  /* 0x005000001484783b */ /* 0x000e2e0000004200 */
[-C--:B------:R-:W-:Y:S01]  /*78b0*/  HMMA.16816.F32 R72, R124, R34.reuse, R72 ;  /* 0x000000227c48723c */ /* 0x080fe20000001848 */
[----:B------:R-:W1:Y:S07]  /*78c0*/  LDSM.16.MT88.4 R124, [R183+0x5000] ;  /* 0x00500000b77c783b */ /* 0x000e6e0000004200 */
[-C--:B------:R-:W-:Y:S01]  /*78d0*/  HMMA.16816.F32 R56, R116, R34.reuse, R56 ;  /* 0x000000227438723c */ /* 0x080fe20000001838 */
[----:B------:R-:W2:Y:S07]  /*78e0*/  LDSM.16.MT88.4 R116, [R182+0x5000] ;  /* 0x00500000b674783b */ /* 0x000eae0000004200 */
[----:B------:R-:W-:Y:S01]  /*78f0*/  HMMA.16816.F32 R108, R108, R34, R112 ;  /* 0x000000226c6c723c */ /* 0x000fe20000001870 */
[----:B------:R-:W3:Y:S01]  /*7900*/  LDSM.16.MT88.4 R32, [R191+0x5000] ;  /* 0x00500000bf20783b */ /* 0x000ee20000004200 */
[----:B------:R-:W-:-:S03]  /*7910*/  IMAD.SHL.U32 R24, R24, 0x40, RZ ;  /* 0x0000004018187824 */ /* 0x000fc600078e00ff */
[----:B------:R-:W4:Y:S03]  /*7920*/  LDSM.16.M88.4 R112, [R25+0x3000] ;  /* 0x003000001970783b */ /* 0x000f260000000200 */
[-C--:B0-----:R-:W-:Y:S08]  /*7930*/  HMMA.16816.F32 R96, R132, R60.reuse, R96 ;  /* 0x0000003c8460723c */ /* 0x081ff00000001860 */
[-C--:B-1----:R-:W-:Y:S08]  /*7940*/  HMMA.16816.F32 R84, R124, R60.reuse, R84 ;  /* 0x0000003c7c54723c */ /* 0x082ff00000001854 */
[-C--:B--2---:R-:W-:Y:S08]  /*7950*/  HMMA.16816.F32 R68, R116, R60.reuse, R68 ;  /* 0x0000003c7444723c */ /* 0x084ff00000001844 */
[----:B---3--:R-:W-:Y:S07]  /*7960*/  HMMA.16816.F32 R44, R32, R60, R44 ;  /* 0x0000003c202c723c */ /* 0x008fee000000182c */
[----:B------:R-:W-:-:S02]  /*7970*/  IMAD.MOV.U32 R60, RZ, RZ, R17 ;  /* 0x000000ffff3c7224 */ /* 0x000fc400078e0011 */
[----:B------:R-:W-:Y:S01]  /*7980*/  IMAD.MOV.U32 R61, RZ, RZ, R16 ;  /* 0x000000ffff3d7224 */ /* 0x000fe200078e0010 */
[----:B------:R-:W-:Y:S03]  /*7990*/  HMMA.16816.F32 R100, R132, R64, R100 ;  /* 0x000000408464723c */ /* 0x000fe60000001864 */
[----:B------:R-:W-:-:S05]  /*79a0*/  IMAD.WIDE R60, R24, 0x2, R60 ;  /* 0x00000002183c7825 */ /* 0x000fca00078e023c */
[----:B------:R-:W-:Y:S01]  /*79b0*/  HMMA.16816.F32 R80, R124, R64, R80 ;  /* 0x000000407c50723c */ /* 0x000fe20000001850 */
[----:B------:R-:W-:Y:S02]  /*79c0*/  IMAD.MOV.U32 R17, RZ, RZ, R60 ;  /* 0x000000ffff117224 */ /* 0x000fe400078e003c */
[----:B------:R-:W-:-:S05]  /*79d0*/  IMAD.MOV.U32 R16, RZ, RZ, R61 ;  /* 0x000000ffff107224 */ /* 0x000fca00078e003d */
[----:B------:R-:W-:Y:S01]  /*79e0*/  HMMA.16816.F32 R52, R116, R64, R52 ;  /* 0x000000407434723c */ /* 0x000fe20000001834 */
[----:B------:R-:W-:-:S07]  /*79f0*/  IMAD.MOV.U32 R60, RZ, RZ, R12 ;  /* 0x000000ffff3c7224 */ /* 0x000fce00078e000c */
[----:B------:R-:W-:Y:S01]  /*7a00*/  HMMA.16816.F32 R40, R32, R64, R40 ;  /* 0x000000402028723c */ /* 0x000fe20000001828 */
[----:B------:R-:W-:-:S06]  /*7a10*/  IMAD.MOV.U32 R61, RZ, RZ, R11 ;  /* 0x000000ffff3d7224 */ /* 0x000fcc00078e000b */
[----:B------:R-:W-:Y:S02]  /*7a20*/  IMAD.MOV.U32 R64, RZ, RZ, R15 ;  /* 0x000000ffff407224 */ /* 0x000fe400078e000f */
[----:B------:R-:W-:-:S04]  /*7a30*/  IMAD.MOV.U32 R65, RZ, RZ, R14 ;  /* 0x000000ffff417224 */ /* 0x000fc800078e000e */
[----:B------:R-:W-:-:S04]  /*7a40*/  IMAD.WIDE R64, R24, 0x2, R64 ;  /* 0x0000000218407825 */ /* 0x000fc800078e0240 */
[----:B------:R-:W-:Y:S02]  /*7a50*/  IMAD.MOV.U32 R15, RZ, RZ, R64 ;  /* 0x000000ffff0f7224 */ /* 0x000fe400078e0040 */
[----:B------:R-:W-:Y:S02]  /*7a60*/  IMAD.MOV.U32 R14, RZ, RZ, R65 ;  /* 0x000000ffff0e7224 */ /* 0x000fe400078e0041 */
[----:B------:R-:W-:-:S04]  /*7a70*/  IMAD.WIDE R60, R24, 0x2, R60 ;  /* 0x00000002183c7825 */ /* 0x000fc800078e023c */
[----:B------:R-:W-:Y:S02]  /*7a80*/  IMAD.MOV.U32 R64, RZ, RZ, R10 ;  /* 0x000000ffff407224 */ /* 0x000fe400078e000a */
[----:B------:R-:W-:Y:S02]  /*7a90*/  IMAD.MOV.U32 R65, RZ, RZ, R9 ;  /* 0x000000ffff417224 */ /* 0x000fe400078e0009 */
[----:B------:R-:W-:Y:S02]  /*7aa0*/  IMAD.MOV.U32 R12, RZ, RZ, R60 ;  /* 0x000000ffff0c7224 */ /* 0x000fe400078e003c */
[----:B------:R-:W-:-:S04]  /*7ab0*/  IMAD.WIDE R64, R24, 0x2, R64 ;  /* 0x0000000218407825 */ /* 0x000fc800078e0240 */
[----:B------:R-:W-:Y:S02]  /*7ac0*/  IMAD.MOV.U32 R11, RZ, RZ, R61 ;  /* 0x000000ffff0b7224 */ /* 0x000fe400078e003d */
[----:B------:R-:W-:Y:S02]  /*7ad0*/  IMAD.MOV.U32 R60, RZ, RZ, R7 ;  /* 0x000000ffff3c7224 */ /* 0x000fe400078e0007 */
[----:B------:R-:W-:Y:S02]  /*7ae0*/  IMAD.MOV.U32 R61, RZ, RZ, R6 ;  /* 0x000000ffff3d7224 */ /* 0x000fe400078e0006 */
        /* <DEDUP_REMOVED lines=29> */
[----:B------:R-:W-:Y:S01]  /*7cc0*/  IMAD.MOV.U32 R61, RZ, RZ, R129 ;  /* 0x000000ffff3d7224 */ /* 0x000fe200078e0081 */
[----:B------:R-:W-:Y:S01]  /*7cd0*/  HMMA.16816.F32 R48, R116, R104, R48 ;  /* 0x000000687430723c */ /* 0x000fe20000001830 */
[----:B------:R-:W-:Y:S02]  /*7ce0*/  IMAD.MOV.U32 R123, RZ, RZ, R64 ;  /* 0x000000ffff7b7224 */ /* 0x000fe400078e0040 */
[----:B------:R-:W-:Y:S02]  /*7cf0*/  IMAD.MOV.U32 R122, RZ, RZ, R65 ;  /* 0x000000ffff7a7224 */ /* 0x000fe400078e0041 */
[----:B------:R-:W-:-:S03]  /*7d00*/  IMAD.WIDE R60, R24, 0x2, R60 ;  /* 0x00000002183c7825 */ /* 0x000fc600078e023c */
[----:B----4-:R-:W-:Y:S01]  /*7d10*/  HMMA.16816.F32 R56, R116, R112, R56 ;  /* 0x000000707438723c */ /* 0x010fe20000001838 */
[----:B------:R-:W-:Y:S02]  /*7d20*/  IMAD.MOV.U32 R64, RZ, RZ, R136 ;  /* 0x000000ffff407224 */ /* 0x000fe400078e0088 */
[----:B------:R-:W-:-:S04]  /*7d30*/  IMAD.MOV.U32 R65, RZ, RZ, R131 ;  /* 0x000000ffff417224 */ /* 0x000fc800078e0083 */
[----:B------:R-:W-:Y:S02]  /*7d40*/  IMAD.MOV.U32 R116, RZ, RZ, R227 ;  /* 0x000000ffff747224 */ /* 0x000fe400078e00e3 */
[----:B------:R-:W-:Y:S02]  /*7d50*/  IMAD.MOV.U32 R117, RZ, RZ, R13 ;  /* 0x000000ffff757224 */ /* 0x000fe400078e000d */
[----:B------:R-:W-:-:S04]  /*7d60*/  IMAD.WIDE R64, R24, 0x2, R64 ;  /* 0x0000000218407825 */ /* 0x000fc800078e0240 */
        /* <DEDUP_REMOVED lines=8> */
[----:B------:R-:W-:-:S02]  /*7df0*/  IMAD.MOV.U32 R13, RZ, RZ, R117 ;  /* 0x000000ffff0d7224 */ /* 0x000fc400078e0075 */
[----:B------:R-:W-:-:S04]  /*7e00*/  IMAD.WIDE R60, R24, 0x2, R60 ;  /* 0x00000002183c7825 */ /* 0x000fc800078e023c */
[----:B------:R-:W-:Y:S02]  /*7e10*/  IMAD.MOV.U32 R64, RZ, RZ, R141 ;  /* 0x000000ffff407224 */ /* 0x000fe400078e008d */
[----:B------:R-:W-:Y:S02]  /*7e20*/  IMAD.MOV.U32 R65, RZ, RZ, R140 ;  /* 0x000000ffff417224 */ /* 0x000fe400078e008c */
        /* <DEDUP_REMOVED lines=24> */
[----:B------:R-:W-:Y:S01]  /*7fb0*/  IMAD.MOV.U32 R145, RZ, RZ, R65 ;  /* 0x000000ffff917224 */ /* 0x000fe200078e0041 */
[----:B------:R-:W-:Y:S01]  /*7fc0*/  HMMA.16816.F32 R36, R32, R104, R36 ;  /* 0x000000682024723c */ /* 0x000fe20000001824 */
[----:B------:R-:W-:Y:S02]  /*7fd0*/  IMAD.MOV.U32 R229, RZ, RZ, R116 ;  /* 0x000000ffffe57224 */ /* 0x000fe400078e0074 */
[----:B------:R-:W-:-:S02]  /*7fe0*/  IMAD.MOV.U32 R3, RZ, RZ, R117 ;  /* 0x000000ffff037224 */ /* 0x000fc400078e0075 */
[----:B------:R-:W-:-:S03]  /*7ff0*/  IMAD.WIDE R60, R24, 0x2, R60 ;  /* 0x00000002183c7825 */ /* 0x000fc600078e023c */
[----:B------:R-:W-:Y:S01]  /*8000*/  HMMA.16816.F32 R108, R32, R112, R108 ;  /* 0x00000070206c723c */ /* 0x000fe2000000186c */
[----:B------:R-:W-:Y:S01]  /*8010*/  IMAD.MOV.U32 R64, RZ, RZ, R235 ;  /* 0x000000ffff407224 */ /* 0x000fe200078e00eb */
[----:B------:R-:W0:Y:S01]  /*8020*/  LDSM.16.MT88.4 R32, [R20+0x5800] ;  /* 0x005800001420783b */ /* 0x000e220000004200 */
        /* <DEDUP_REMOVED lines=21> */
[----:B------:R-:W-:-:S04]  /*8180*/  IMAD.WIDE R116, R24, 0x2, R116 ;  /* 0x0000000218747825 */ /* 0x000fc800078e0274 */
[----:B------:R-:W-:Y:S02]  /*8190*/  IMAD.MOV.U32 R60, RZ, RZ, R237 ;  /* 0x000000ffff3c7224 */ /* 0x000fe400078e00ed */
[----:B------:R-:W-:Y:S01]  /*81a0*/  IMAD.MOV.U32 R61, RZ, RZ, R203 ;  /* 0x000000ffff3d7224 */ /* 0x000fe200078e00cb */
[C---:B------:R-:W-:Y:S01]  /*81b0*/  HMMA.16816.F32 R92, R132.reuse, R104, R92 ;  /* 0x00000068845c723c */ /* 0x040fe2000000185c */
[----:B------:R-:W-:Y:S02]  /*81c0*/  IMAD.MOV.U32 R150, RZ, RZ, R64 ;  /* 0x000000ffff967224 */ /* 0x000fe400078e0040 */
[----:B------:R-:W-:Y:S02]  /*81d0*/  IMAD.MOV.U32 R149, RZ, RZ, R65 ;  /* 0x000000ffff957224 */ /* 0x000fe400078e0041 */
[----:B------:R-:W-:Y:S02]  /*81e0*/  IMAD.MOV.U32 R231, RZ, RZ, R116 ;  /* 0x000000ffffe77224 */ /* 0x000fe400078e0074 */
[----:B------:R-:W-:Y:S01]  /*81f0*/  IMAD.MOV.U32 R128, RZ, RZ, R117 ;  /* 0x000000ffff807224 */ /* 0x000fe200078e0075 */
[----:B------:R-:W-:Y:S01]  /*8200*/  HMMA.16816.F32 R88, R132, R112, R88 ;  /* 0x000000708458723c */ /* 0x000fe20000001858 */
[----:B------:R-:W-:-:S02]  /*8210*/  IMAD.MOV.U32 R64, RZ, RZ, R153 ;  /* 0x000000ffff407224 */ /* 0x000fc400078e0099 */
        /* <DEDUP_REMOVED lines=30> */
[----:B------:R-:W-:Y:S01]  /*8400*/  IMAD.MOV.U32 R60, RZ, RZ, R239 ;  /* 0x000000ffff3c7224 */ /* 0x000fe200078e00ef */
[----:B------:R-:W1:Y:S01]  /*8410*/  LDSM.16.MT88.4 R116, [R183+0x5800] ;  /* 0x00580000b774783b */ /* 0x000e620000004200 */
[----:B------:R-:W-:Y:S01]  /*8420*/  IMAD.MOV.U32 R61, RZ, RZ, R207 ;  /* 0x000000ffff3d7224 */ /* 0x000fe200078e00cf */
[----:B0-----:R-:W-:Y:S03]  /*8430*/  HMMA.16816.F32 R96, R32, R62, R96 ;  /* 0x0000003e2060723c */ /* 0x001fe60000001860 */
[----:B------:R-:W-:-:S05]  /*8440*/  IMAD.WIDE R60, R24, 0x2, R60 ;  /* 0x00000002183c7825 */ /* 0x000fca00078e023c */
[----:B------:R-:W-:Y:S01]  /*8450*/  HMMA.16816.F32 R100, R32, R66, R100 ;  /* 0x000000422064723c */ /* 0x000fe20000001864 */
[----:B------:R-:W-:Y:S02]  /*8460*/  IMAD.MOV.U32 R239, RZ, RZ, R60 ;  /* 0x000000ffffef7224 */ /* 0x000fe400078e003c */
[----:B------:R-:W-:-:S05]  /*8470*/  IMAD.MOV.U32 R207, RZ, RZ, R61 ;  /* 0x000000ffffcf7224 */ /* 0x000fca00078e003d */
[----:B------:R-:W-:Y:S01]  /*8480*/  HMMA.16816.F32 R92, R32, R106, R92 ;  /* 0x0000006a205c723c */ /* 0x000fe2000000185c */
[----:B------:R-:W-:Y:S02]  /*8490*/  IMAD.MOV.U32 R60, RZ, RZ, R160 ;  /* 0x000000ffff3c7224 */ /* 0x000fe400078e00a0 */
[----:B------:R-:W-:-:S05]  /*84a0*/  IMAD.MOV.U32 R61, RZ, RZ, R159 ;  /* 0x000000ffff3d7224 */ /* 0x000fca00078e009f */
[----:B------:R-:W-:Y:S01]  /*84b0*/  HMMA.16816.F32 R88, R32, R114, R88 ;  /* 0x000000722058723c */ /* 0x000fe20000001858 */
[----:B------:R-:W0:Y:S01]  /*84c0*/  LDSM.16.MT88.4 R32, [R182+0x5800] ;  /* 0x00580000b620783b */ /* 0x000e220000004200 */
[----:B------:R-:W-:Y:S02]  /*84d0*/  IMAD.MOV.U32 R206, RZ, RZ, R64 ;  /* 0x000000ffffce7224 */ /* 0x000fe400078e0040 */
[----:B------:R-:W-:Y:S02]  /*84e0*/  IMAD.MOV.U32 R156, RZ, RZ, R65 ;  /* 0x000000ffff9c7224 */ /* 0x000fe400078e0041 */
[----:B------:R-:W-:Y:S02]  /*84f0*/  IMAD.MOV.U32 R64, RZ, RZ, R158 ;  /* 0x000000ffff407224 */ /* 0x000fe400078e009e */
[----:B------:R-:W-:Y:S02]  /*8500*/  IMAD.MOV.U32 R65, RZ, RZ, R157 ;  /* 0x000000ffff417224 */ /* 0x000fe400078e009d */
[C---:B------:R-:W-:Y:S01]  /*8510*/  IMAD.WIDE R60, R24.reuse, 0x2, R60 ;  /* 0x00000002183c7825 */ /* 0x040fe200078e023c */
[----:B------:R-:W-:Y:S03]  /*8520*/  HMMA.16816.F32 R76, R124, R104, R76 ;  /* 0x000000687c4c723c */ /* 0x000fe6000000184c */
[----:B------:R-:W-:-:S04]  /*8530*/  IMAD.WIDE R64, R24, 0x2, R64 ;  /* 0x0000000218407825 */ /* 0x000fc800078e0240 */
[----:B------:R-:W-:Y:S01]  /*8540*/  IMAD.MOV.U32 R160, RZ, RZ, R60 ;  /* 0x000000ffffa07224 */ /* 0x000fe200078e003c */
[----:B------:R-:W-:Y:S01]  /*8550*/  HMMA.16816.F32 R72, R124, R112, R72 ;  /* 0x000000707c48723c */ /* 0x000fe20000001848 */
        /* <DEDUP_REMOVED lines=19> */
[----:B------:R-:W-:-:S04]  /*8690*/  IMAD.WIDE R60, R24, 0x2, R60 ;  /* 0x00000002183c7825 */ /* 0x000fc800078e023c */
[----:B------:R-:W-:Y:S01]  /*86a0*/  IMAD.MOV.U32 R105, RZ, RZ, R151 ;  /* 0x000000ffff697224 */ /* 0x000fe200078e0097 */
[----:B-1----:R-:W-:Y:S01]  /*86b0*/  HMMA.16816.F32 R84, R116, R62, R84 ;  /* 0x0000003e7454723c */ /* 0x002fe20000001854 */
[----:B------:R-:W-:Y:S02]  /*86c0*/  IMAD.MOV.U32 R240, RZ, RZ, R60 ;  /* 0x000000fffff07224 */ /* 0x000fe400078e003c */
[----:B------:R-:W-:Y:S02]  /*86d0*/  IMAD.MOV.U32 R211, RZ, RZ, R61 ;  /* 0x000000ffffd37224 */ /* 0x000fe400078e003d */
[----:B------:R-:W-:-:S03]  /*86e0*/  IMAD.WIDE R104, R24, 0x2, R104 ;  /* 0x0000000218687825 */ /* 0x000fc600078e0268 */
[----:B------:R-:W-:Y:S01]  /*86f0*/  HMMA.16816.F32 R80, R116, R66, R80 ;  /* 0x000000427450723c */ /* 0x000fe20000001850 */
[----:B------:R-:W-:Y:S02]  /*8700*/  IMAD.MOV.U32 R60, RZ, RZ, R241 ;  /* 0x000000ffff3c7224 */ /* 0x000fe400078e00f1 */
[----:B------:R-:W-:Y:S02]  /*8710*/  IMAD.MOV.U32 R61, RZ, RZ, R213 ;  /* 0x000000ffff3d7224 */ /* 0x000fe400078e00d5 */
[----:B------:R-:W-:-:S03]  /*8720*/  IMAD.MOV.U32 R210, RZ, RZ, R64 ;  /* 0x000000ffffd27224 */ /* 0x000fc600078e0040 */
[----:B------:R-:W-:Y:S01]  /*8730*/  HMMA.16816.F32 R76, R116, R106, R76 ;  /* 0x0000006a744c723c */ /* 0x000fe2000000184c */
[----:B------:R-:W-:Y:S02]  /*8740*/  IMAD.MOV.U32 R167, RZ, RZ, R65 ;  /* 0x000000ffffa77224 */ /* 0x000fe400078e0041 */
[----:B------:R-:W-:-:S05]  /*8750*/  IMAD.MOV.U32 R200, RZ, RZ, R104 ;  /* 0x000000ffffc87224 */ /* 0x000fca00078e0068 */
[----:B------:R-:W-:Y:S01]  /*8760*/  HMMA.16816.F32 R72, R116, R114, R72 ;  /* 0x000000727448723c */ /* 0x000fe20000001848 */
[----:B------:R-:W1:Y:S01]  /*8770*/  LDSM.16.MT88.4 R116, [R191+0x5800] ;  /* 0x00580000bf74783b */ /* 0x000e620000004200 */
[----:B------:R-:W-:Y:S02]  /*8780*/  IMAD.MOV.U32 R151, RZ, RZ, R105 ;  /* 0x000000ffff977224 */ /* 0x000fe400078e0069 */
[----:B------:R-:W-:Y:S02]  /*8790*/  IMAD.MOV.U32 R64, RZ, RZ, R212 ;  /* 0x000000ffff407224 */ /* 0x000fe400078e00d4 */
[----:B------:R-:W-:Y:S02]  /*87a0*/  IMAD.MOV.U32 R65, RZ, RZ, R168 ;  /* 0x000000ffff417224 */ /* 0x000fe400078e00a8 */
[----:B------:R-:W-:Y:S01]  /*87b0*/  IMAD.WIDE R60, R24, 0x2, R60 ;  /* 0x00000002183c7825 */ /* 0x000fe200078e023c */
[----:B0-----:R-:W-:Y:S03]  /*87c0*/  HMMA.16816.F32 R68, R32, R62, R68 ;  /* 0x0000003e2044723c */ /* 0x001fe60000001844 */
[----:B------:R-:W-:-:S02]  /*87d0*/  IMAD.MOV.U32 R104, RZ, RZ, R202 ;  /* 0x000000ffff687224 */ /* 0x000fc400078e00ca */
[----:B------:R-:W-:-:S03]  /*87e0*/  IMAD.MOV.U32 R105, RZ, RZ, R154 ;  /* 0x000000ffff697224 */ /* 0x000fc600078e009a */
[----:B------:R-:W-:Y:S01]  /*87f0*/  HMMA.16816.F32 R52, R32, R66, R52 ;  /* 0x000000422034723c */ /* 0x000fe20000001834 */
[----:B------:R-:W-:-:S04]  /*8800*/  IMAD.WIDE R64, R24, 0x2, R64 ;  /* 0x0000000218407825 */ /* 0x000fc800078e0240 */
[----:B------:R-:W-:-:S03]  /*8810*/  IMAD.MOV.U32 R241, RZ, RZ, R60 ;  /* 0x000000fffff17224 */ /* 0x000fc600078e003c */
[----:B------:R-:W-:Y:S01]  /*8820*/  HMMA.16816.F32 R48, R32, R106, R48 ;  /* 0x0000006a2030723c */ /* 0x000fe20000001830 */
[----:B------:R-:W-:Y:S02]  /*8830*/  IMAD.MOV.U32 R213, RZ, RZ, R61 ;  /* 0x000000ffffd57224 */ /* 0x000fe400078e003d */
[----:B------:R-:W-:-:S05]  /*8840*/  IMAD.WIDE R104, R24, 0x2, R104 ;  /* 0x0000000218687825 */ /* 0x000fca00078e0268 */
[----:B------:R-:W-:Y:S01]  /*8850*/  HMMA.16816.F32 R56, R32, R114, R56 ;  /* 0x000000722038723c */ /* 0x000fe20000001838 */
[----:B------:R-:W-:Y:S02]  /*8860*/  IMAD.MOV.U32 R60, RZ, RZ, R214 ;  /* 0x000000ffff3c7224 */ /* 0x000fe400078e00d6 */
[----:B------:R-:W-:-:S04]  /*8870*/  IMAD.MOV.U32 R61, RZ, RZ, R169 ;  /* 0x000000ffff3d7224 */ /* 0x000fc800078e00a9 */
[----:B------:R-:W-:Y:S02]  /*8880*/  IMAD.MOV.U32 R34, RZ, RZ, R176 ;  /* 0x000000ffff227224 */ /* 0x000fe400078e00b0 */
[----:B------:R-:W-:Y:S02]  /*8890*/  IMAD.MOV.U32 R35, RZ, RZ, R175 ;  /* 0x000000ffff237224 */ /* 0x000fe400078e00af */
        /* <DEDUP_REMOVED lines=17> */
[----:B------:R-:W-:Y:S02]  /*89b0*/  IMAD.MOV.U32 R34, RZ, RZ, R179 ;  /* 0x000000ffff227224 */ /* 0x000fe400078e00b3 */
[----:B------:R-:W-:Y:S02]  /*89c0*/  IMAD.MOV.U32 R35, RZ, RZ, R178 ;  /* 0x000000ffff237224 */ /* 0x000fe400078e00b2 */
[----:B------:R-:W-:Y:S02]  /*89d0*/  IMAD.MOV.U32 R32, RZ, RZ, R244 ;  /* 0x000000ffff207224 */ /* 0x000fe400078e00f4 */
[----:B------:R-:W-:-:S02]  /*89e0*/  IMAD.MOV.U32 R33, RZ, RZ, R220 ;  /* 0x000000ffff217224 */ /* 0x000fc400078e00dc */
[----:B------:R-:W-:-:S04]  /*89f0*/  IMAD.WIDE R104, R24, 0x2, R104 ;  /* 0x0000000218687825 */ /* 0x000fc800078e0268 */
[----:B------:R-:W-:-:S04]  /*8a00*/  IMAD.WIDE R60, R24, 0x2, R60 ;  /* 0x00000002183c7825 */ /* 0x000fc800078e023c */
        /* <DEDUP_REMOVED lines=18> */
[----:B------:R-:W-:-:S04]  /*8b30*/  IMAD.WIDE R104, R24, 0x2, R104 ;  /* 0x0000000218687825 */ /* 0x000fc800078e0268 */
[----:B------:R-:W-:Y:S01]  /*8b40*/  IMAD.WIDE R60, R24, 0x2, R60 ;  /* 0x00000002183c7825 */ /* 0x000fe200078e023c */
[----:B------:R-:W-:-:S03]  /*8b50*/  IADD3 R26, R26, -0x1, RZ ;  /* 0xffffffff1a1a7810 */ /* 0x000fc60007ffe0ff */
        /* <DEDUP_REMOVED lines=21> */
[----:B------:R-:W-:Y:S01]  /*8cb0*/  IMAD.MOV.U32 R33, RZ, RZ, R195 ;  /* 0x000000ffff217224 */ /* 0x000fe200078e00c3 */
[----:B------:R-:W-:Y:S01]  /*8cc0*/  ISETP.NE.U32.AND P0, PT, R26, RZ, PT ;  /* 0x000000ff1a00720c */ /* 0x000fe20003f05070 */
[----:B------:R-:W-:-:S04]  /*8cd0*/  IMAD.WIDE R64, R24, 0x2, R64 ;  /* 0x0000000218407825 */ /* 0x000fc800078e0240 */
[----:B------:R-:W-:-:S04]  /*8ce0*/  IMAD.WIDE R104, R24, 0x2, R104 ;  /* 0x0000000218687825 */ /* 0x000fc800078e0268 */
[----:B------:R-:W-:-:S04]  /*8cf0*/  IMAD.WIDE R60, R24, 0x2, R60 ;  /* 0x00000002183c7825 */ /* 0x000fc800078e023c */
[----:B------:R-:W-:-:S04]  /*8d00*/  IMAD.WIDE R34, R24, 0x2, R34 ;  /* 0x0000000218227825 */ /* 0x000fc800078e0222 */
[----:B------:R-:W-:-:S04]  /*8d10*/  IMAD.WIDE R32, R24, 0x2, R32 ;  /* 0x0000000218207825 */ /* 0x000fc800078e0220 */
[----:B------:R-:W-:Y:S02]  /*8d20*/  IMAD.MOV.U32 R171, RZ, RZ, R64 ;  /* 0x000000ffffab7224 */ /* 0x000fe400078e0040 */
[----:B------:R-:W-:Y:S02]  /*8d30*/  IMAD.MOV.U32 R170, RZ, RZ, R65 ;  /* 0x000000ffffaa7224 */ /* 0x000fe400078e0041 */
[----:B------:R-:W-:Y:S01]  /*8d40*/  IMAD.MOV.U32 R216, RZ, RZ, R104 ;  /* 0x000000ffffd87224 */ /* 0x000fe200078e0068 */
[----:B-1----:R-:W-:Y:S01]  /*8d50*/  HMMA.16816.F32 R64, R116, R66, R40 ;  /* 0x000000427440723c */ /* 0x002fe20000001828 */
[----:B------:R-:W-:Y:S02]  /*8d60*/  IMAD.MOV.U32 R174, RZ, RZ, R105 ;  /* 0x000000ffffae7224 */ /* 0x000fe400078e0069 */
[----:B------:R-:W-:Y:S02]  /*8d70*/  IMAD.MOV.U32 R217, RZ, RZ, R60 ;  /* 0x000000ffffd97224 */ /* 0x000fe400078e003c */
[----:B------:R-:W-:-:S02]  /*8d80*/  IMAD.MOV.U32 R177, RZ, RZ, R61 ;  /* 0x000000ffffb17224 */ /* 0x000fc400078e003d */
        /* <DEDUP_REMOVED lines=16> */
[----:B------:R-:W-:Y:S01]  /*8e90*/  IMAD.MOV.U32 R124, RZ, RZ, c[0x0][0x188] ;  /* 0x00006200ff7c7624 */ /* 0x000fe200078e00ff */
[----:B------:R-:W-:Y:S01]  /*8ea0*/  HMMA.16816.F32 R112, R116, R114, R108 ;  /* 0x000000727470723c */ /* 0x000fe2000000186c */
[----:B------:R-:W-:Y:S01]  /*8eb0*/  IMAD.WIDE R44, R24, 0x2, R44 ;  /* 0x00000002182c7825 */ /* 0x000fe200078e022c */
[----:B------:R-:W-:-:S03]  /*8ec0*/  UIADD3 UR4, UR4, -0x40, URZ ;  /* 0xffffffc004047890 */ /* 0x000fc6000fffe03f */
[----:B------:R-:W-:-:S04]  /*8ed0*/  IMAD.WIDE R40, R24, 0x2, R40 ;  /* 0x0000000218287825 */ /* 0x000fc800078e0228 */
[----:B------:R-:W-:-:S04]  /*8ee0*/  IMAD.WIDE R36, R24, 0x2, R36 ;  /* 0x0000000218247825 */ /* 0x000fc800078e0224 */
[----:B------:R-:W-:Y:S02]  /*8ef0*/  IMAD.SHL.U32 R124, R124, 0x40, RZ ;  /* 0x000000407c7c7824 */ /* 0x000fe400078e00ff */
        /* <DEDUP_REMOVED lines=12> */
[----:B------:R-:W-:Y:S01]  /*8fc0*/  IMAD.MOV.U32 R199, RZ, RZ, R33 ;  /* 0x000000ffffc77224 */ /* 0x000fe200078e0021 */
[----:B------:R-:W-:Y:S01]  /*8fd0*/  @!P0 CALL.REL.NOINC `(.L_x_2) ;  /* 0x0000001000008944 */ /* 0x000fe20003c00000 */
[----:B------:R-:W-:Y:S05]  /*8fe0*/  BRA `(.L_x_3) ;  /* 0xffffc10000007947 */ /* 0x000fea000383ffff */
.L_x_2:
[----:B------:R-:W-:Y:S02]  /*8ff0*/  F2FP.PACK_AB R10, R67, R63 ;  /* 0x0000003f430a723e */ /* 0x000fe400000000ff */
[----:B------:R-:W-:Y:S02]  /*9000*/  F2FP.PACK_AB R12, R55, R71 ;  /* 0x00000047370c723e */ /* 0x000fe400000000ff */
[----:B------:R-:W-:-:S02]  /*9010*/  F2FP.PACK_AB R4, R83, R87 ;  /* 0x000000575304723e */ /* 0x000fc400000000ff */
[----:B------:R-:W-:Y:S02]  /*9020*/  F2FP.PACK_AB R6, R103, R99 ;  /* 0x000000636706723e */ /* 0x000fe400000000ff */
[----:B------:R-:W-:Y:S02]  /*9030*/  F2FP.PACK_AB R2, R65, R61 ;  /* 0x0000003d4102723e */ /* 0x000fe400000000ff */
[----:B------:R-:W-:Y:S02]  /*9040*/  F2FP.PACK_AB R8, R53, R69 ;  /* 0x000000453508723e */ /* 0x000fe400000000ff */
        /* <DEDUP_REMOVED lines=26> */
.L_x_1:
[----:B------:R-:W2:Y:S04]  /*91f0*/  LDL.LU R19, [R1+0xf8] ;  /* 0x0000f80001137983 */ /* 0x000ea80000300800 */
[----:B------:R-:W3:Y:S04]  /*9200*/  S2R R20, SR_TID.X ;  /* 0x0000000000147919 */ /* 0x000ee80000002100 */
[----:B------:R-:W4:Y:S04]  /*9210*/  LDL.LU R25, [R1+0x78] ;  /* 0x0000780001197983 */ /* 0x000f280000300800 */
[----:B------:R-:W5:Y:S04]  /*9220*/  LDL.LU R23, [R1+0xf4] ;  /* 0x0000f40001177983 */ /* 0x000f680000300800 */
[----:B------:R-:W4:Y:S04]  /*9230*/  LDL.LU R22, [R1+0x74] ;  /* 0x0000740001167983 */ /* 0x000f280000300800 */
[----:B------:R-:W4:Y:S04]  /*9240*/  LDL.LU R24, [R1+0x70] ;  /* 0x0000700001187983 */ /* 0x000f280000300800 */
[----:B------:R-:W4:Y:S01]  /*9250*/  LDL.LU R26, [R1+0x6c] ;  /* 0x00006c00011a7983 */ /* 0x000f220000300800 */
[----:B-1-3--:R-:W-:Y:S01]  /*9260*/  IMAD.SHL.U32 R0, R20, 0x8, RZ ;  /* 0x0000000814007824 */ /* 0x00afe200078e00ff */
[----:B------:R-:W-:-:S04]  /*9270*/  SHF.R.S32.HI R18, RZ, 0x4, R20 ;  /* 0x00000004ff127819 */ /* 0x000fc80000011414 */
[----:B------:R-:W-:Y:S01]  /*9280*/  SGXT R18, R18, 0x1 ;  /* 0x000000011212781a */ /* 0x000fe20000000200 */
[----:B------:R-:W-:Y:S01]  /*9290*/  BAR.SYNC.DEFER_BLOCKING 0x0 ;  /* 0x0000000000007b1d */ /* 0x000fe20000010000 */
[----:B------:R-:W-:Y:S02]  /*92a0*/  LOP3.LUT R20, R20, 0xc, RZ, 0xc0, !PT ;  /* 0x0000000c14147812 */ /* 0x000fe400078ec0ff */
[----:B------:R-:W-:-:S05]  /*92b0*/  LOP3.LUT R21, R250, 0x60, RZ, 0xc0, !PT ;  /* 0x00000060fa157812 */ /* 0x000fca00078ec0ff */
[----:B------:R-:W-:-:S04]  /*92c0*/  IMAD R21, R20, 0x400, R21 ;  /* 0x0000040014157824 */ /* 0x000fc800078e0215 */
[----:B------:R-:W-:Y:S01]  /*92d0*/  IMAD R20, R20, 0x2, R21 ;  /* 0x0000000214147824 */ /* 0x000fe200078e0215 */
[----:B--2---:R-:W-:-:S04]  /*92e0*/  LOP3.LUT R19, R19, 0x78, R0, 0xf8, !PT ;  /* 0x0000007813137812 */ /* 0x004fc800078ef800 */
[----:B------:R-:W-:Y:S02]  /*92f0*/  LOP3.LUT R18, R19, 0x1008, R18, 0x78, !PT ;  /* 0x0000100813127812 */ /* 0x000fe400078e7812 */
[----:B------:R-:W-:Y:S02]  /*9300*/  LOP3.LUT R19, R0, 0x380, RZ, 0xc0, !PT ;  /* 0x0000038000137812 */ /* 0x000fe400078ec0ff */
[----:B------:R-:W-:Y:S01]  /*9310*/  LOP3.LUT R0, R18, 0x10, RZ, 0x3c, !PT ;  /* 0x0000001012007812 */ /* 0x000fe200078e3cff */
[----:B------:R-:W-:Y:S04]  /*9320*/  STS.64 [R18], R96 ;  /* 0x0000006012007388 */ /* 0x000fe80000000a00 */
[----:B------:R-:W-:Y:S04]  /*9330*/  STS.64 [R18+0x200], R16 ;  /* 0x0002001012007388 */ /* 0x000fe80000000a00 */
[----:B------:R-:W-:Y:S04]  /*9340*/  STS.64 [R18+0x80], R80 ;  /* 0x0000805012007388 */ /* 0x000fe80000000a00 */
[----:B------:R-:W-:Y:S04]  /*9350*/  STS.64 [R18+0x280], R14 ;  /* 0x0002800e12007388 */ /* 0x000fe80000000a00 */
[----:B------:R-:W-:Y:S04]  /*9360*/  STS.64 [R18+0x100], R52 ;  /* 0x0001003412007388 */ /* 0x000fe80000000a00 */
[----:B------:R-:W-:Y:S04]  /*9370*/  STS.64 [R18+0x300], R8 ;  /* 0x0003000812007388 */ /* 0x000fe80000000a00 */
[----:B------:R-:W-:Y:S04]  /*9380*/  STS.64 [R18+0x180], R60 ;  /* 0x0001803c12007388 */ /* 0x000fe80000000a00 */
[----:B------:R1:W-:Y:S04]  /*9390*/  STS.64 [R18+0x380], R2 ;  /* 0x0003800212007388 */ /* 0x0003e80000000a00 */
[----:B-1----:R-:W2:Y:S04]  /*93a0*/  LDL.LU R18, [R1+0x68] ;  /* 0x0000680001127983 */ /* 0x002ea80000300800 */
[----:B------:R-:W3:Y:S04]  /*93b0*/  LDL.LU R28, [R1+0x64] ;  /* 0x00006400011c7983 */ /* 0x000ee80000300800 */
        /* <DEDUP_REMOVED lines=9> */
[----:B------:R-:W-:Y:S04]  /*9450*/  STS.64 [R0+0x2000], R98 ;  /* 0x0020006200007388 */ /* 0x000fe80000000a00 */
[----:B------:R-:W-:Y:S04]  /*9460*/  STS.64 [R0+0x2200], R6 ;  /* 0x0022000600007388 */ /* 0x000fe80000000a00 */
[----:B------:R-:W-:Y:S04]  /*9470*/  STS.64 [R0+0x2080], R82 ;  /* 0x0020805200007388 */ /* 0x000fe80000000a00 */
[----:B------:R-:W-:Y:S04]  /*9480*/  STS.64 [R0+0x2280], R4 ;  /* 0x0022800400007388 */ /* 0x000fe80000000a00 */
[----:B------:R-:W-:Y:S04]  /*9490*/  STS.64 [R0+0x2100], R54 ;  /* 0x0021003600007388 */ /* 0x000fe80000000a00 */
[----:B------:R-:W-:Y:S04]  /*94a0*/  STS.64 [R0+0x2300], R12 ;  /* 0x0023000c00007388 */ /* 0x000fe80000000a00 */
[----:B------:R-:W-:Y:S04]  /*94b0*/  STS.64 [R0+0x2180], R62 ;  /* 0x0021803e00007388 */ /* 0x000fe80000000a00 */
[----:B------:R1:W-:Y:S01]  /*94c0*/  STS.64 [R0+0x2380], R10 ;  /* 0x0023800a00007388 */ /* 0x0003e20000000a00 */
[----:B------:R-:W-:-:S03]  /*94d0*/  IMAD.IADD R42, R19, 0x1, R20 ;  /* 0x00000001132a7824 */ /* 0x000fc600078e0214 */
[----:B------:R-:W-:Y:S02]  /*94e0*/  BAR.SYNC.DEFER_BLOCKING 0x0 ;  /* 0x0000000000007b1d */ /* 0x000fe40000010000 */
[C---:B------:R-:W-:Y:S02]  /*94f0*/  LOP3.LUT R44, R42.reuse, 0x8, RZ, 0x3c, !PT ;  /* 0x000000082a2c7812 */ /* 0x040fe400078e3cff */
[C---:B------:R-:W-:Y:S02]  /*9500*/  LOP3.LUT R45, R42.reuse, 0x10, RZ, 0x3c, !PT ;  /* 0x000000102a2d7812 */ /* 0x040fe400078e3cff */
[----:B------:R-:W-:Y:S01]  /*9510*/  LOP3.LUT R46, R42, 0x18, RZ, 0x3c, !PT ;  /* 0x000000182a2e7812 */ /* 0x000fe200078e3cff */
[C---:B----4-:R-:W-:Y:S01]  /*9520*/  IMAD R34, R25.reuse, c[0x0][0x194], RZ ;  /* 0x0000650019227a24 */ /* 0x050fe200078e02ff */
[----:B------:R-:W-:Y:S01]  /*9530*/  ISETP.GE.AND P0, PT, R25, c[0x0][0x178], PT ;  /* 0x00005e0019007a0c */ /* 0x000fe20003f06270 */
[----:B------:R-:W-:Y:S01]  /*9540*/  IMAD R17, R22, c[0x0][0x198], RZ ;  /* 0x0000660016117a24 */ /* 0x000fe200078e02ff */
[----:B------:R-:W4:Y:S04]  /*9550*/  LDL.LU R51, [R1+0xf0] ;  /* 0x0000f00001337983 */ /* 0x000f280000300800 */
[----:B------:R-:W0:Y:S04]  /*9560*/  LDS.64 R2, [R42] ;  /* 0x000000002a027984 */ /* 0x000e280000000a00 */
[----:B------:R-:W0:Y:S04]  /*9570*/  LDS.64 R8, [R44] ;  /* 0x000000002c087984 */ /* 0x000e280000000a00 */
[----:B------:R-:W0:Y:S04]  /*9580*/  LDS.64 R6, [R45] ;  /* 0x000000002d067984 */ /* 0x000e280000000a00 */
[----:B------:R-:W0:Y:S01]  /*9590*/  LDS.64 R4, [R46] ;  /* 0x000000002e047984 */ /* 0x000e220000000a00 */
[----:B-1----:R-:W-:-:S03]  /*95a0*/  LEA R0, P1, R34, c[0x0][0x170], 0x1 ;  /* 0x00005c0022007a11 */ /* 0x002fc600078208ff */
[----:B------:R-:W1:Y:S01]  /*95b0*/  LDS.64 R10, [R42+0x400] ;  /* 0x000400002a0a7984 */ /* 0x000e620000000a00 */
[----:B------:R-:W-:Y:S02]  /*95c0*/  ISETP.LT.AND P2, PT, R22, c[0x0][0x17c], !P0 ;  /* 0x00005f0016007a0c */ /* 0x000fe40004741270 */
[----:B------:R-:W-:Y:S01]  /*95d0*/  LEA.HI.X.SX32 R34, R34, c[0x0][0x174], 0x1, P1 ;  /* 0x00005d0022227a11 */ /* 0x000fe200008f0eff */
[----:B------:R-:W-:Y:S01]  /*95e0*/  IMAD R15, R246, c[0x0][0x198], RZ ;  /* 0x00006600f60f7a24 */ /* 0x000fe200078e02ff */
[----:B------:R-:W-:Y:S01]  /*95f0*/  LEA R22, P1, R17, R0, 0x1 ;  /* 0x0000000011167211 */ /* 0x000fe200078208ff */
[----:B------:R-:W1:Y:S01]  /*9600*/  LDS.64 R12, [R44+0x400] ;  /* 0x000400002c0c7984 */ /* 0x000e620000000a00 */
[----:B-----5:R-:W-:Y:S02]  /*9610*/  ISETP.LT.AND P5, PT, R23, c[0x0][0x17c], !P0 ;  /* 0x00005f0017007a0c */ /* 0x020fe400047a1270 */
[----:B------:R-:W-:Y:S01]  /*9620*/  LEA.HI.X.SX32 R23, R17, R34, 0x1, P1 ;  /* 0x0000002211177211 */ /* 0x000fe200008f0eff */
[----:B------:R-:W-:Y:S01]  /*9630*/  IMAD R19, R24, c[0x0][0x198], RZ ;  /* 0x0000660018137a24 */ /* 0x000fe200078e02ff */
[----:B------:R-:W-:Y:S01]  /*9640*/  ISETP.LT.AND P3, PT, R246, c[0x0][0x17c], !P0 ;  /* 0x00005f00f6007a0c */ /* 0x000fe20004761270 */
[----:B------:R-:W5:Y:S01]  /*9650*/  LDS.64 R16, [R45+0x400] ;  /* 0x000400002d107984 */ /* 0x000f620000000a00 */
[----:B------:R-:W-:-:S02]  /*9660*/  LEA R20, P6, R15, R0, 0x1 ;  /* 0x000000000f147211 */ /* 0x000fc400078c08ff */
[----:B------:R-:W-:Y:S01]  /*9670*/  ISETP.LT.AND P4, PT, R24, c[0x0][0x17c], !P0 ;  /* 0x00005f0018007a0c */ /* 0x000fe20004781270 */
[----:B------:R-:W-:Y:S01]  /*9680*/  IMAD R27, R26, c[0x0][0x198], RZ ;  /* 0x000066001a1b7a24 */ /* 0x000fe200078e02ff */
[----:B------:R-:W-:Y:S01]  /*9690*/  LEA.HI.X.SX32 R21, R15, R34, 0x1, P6 ;  /* 0x000000220f157211 */ /* 0x000fe200030f0eff */
[----:B------:R-:W4:Y:S01]  /*96a0*/  LDL.LU R49, [R1+0x3c] ;  /* 0x00003c0001317983 */ /* 0x000f220000300800 */
[----:B------:R-:W-:-:S03]  /*96b0*/  LEA R24, P6, R19, R0, 0x1 ;  /* 0x0000000013187211 */ /* 0x000fc600078c08ff */
[----:B------:R-:W1:Y:S01]  /*96c0*/  LDS.64 R14, [R46+0x400] ;  /* 0x000400002e0e7984 */ /* 0x000e620000000a00 */
[----:B------:R-:W-:-:S03]  /*96d0*/  ISETP.LT.AND P1, PT, R26, c[0x0][0x17c], !P0 ;  /* 0x00005f001a007a0c */ /* 0x000fc60004721270 */
[----:B0-----:R-:W-:Y:S01]  /*96e0*/  @P3 STG.E.U16 [R20.64], R2 ;  /* 0x0000000214003986 */ /* 0x001fe2000c101506 */
[----:B------:R-:W-:-:S03]  /*96f0*/  LEA.HI.X.SX32 R25, R19, R34, 0x1, P6 ;  /* 0x0000002213197211 */ /* 0x000fc600030f0eff */
[----:B------:R-:W-:Y:S01]  /*9700*/  @P2 STG.E.U16 [R22.64], R8 ;  /* 0x0000000816002986 */ /* 0x000fe2000c101506 */
[----:B------:R-:W-:-:S03]  /*9710*/  LEA R26, P2, R27, R0, 0x1 ;  /* 0x000000001b1a7211 */ /* 0x000fc600078408ff */
[----:B------:R-:W-:Y:S01]  /*9720*/  LDS.64 R20, [R44+0x800] ;  /* 0x000800002c147984 */ /* 0x000fe20000000a00 */
[----:B------:R-:W-:-:S03]  /*9730*/  LEA.HI.X.SX32 R27, R27, R34, 0x1, P2 ;  /* 0x000000221b1b7211 */ /* 0x000fc600010f0eff */
[----:B------:R-:W-:Y:S04]  /*9740*/  @P4 STG.E.U16 [R24.64], R6 ;  /* 0x0000000618004986 */ /* 0x000fe8000c101506 */
[----:B------:R-:W-:Y:S04]  /*9750*/  LDS.64 R22, [R45+0x800] ;  /* 0x000800002d167984 */ /* 0x000fe80000000a00 */
[----:B------:R-:W-:Y:S04]  /*9760*/  @P1 STG.E.U16 [R26.64], R4 ;  /* 0x000000041a001986 */ /* 0x000fe8000c101506 */
[----:B------:R-:W4:Y:S04]  /*9770*/  LDL.LU R50, [R1+0x38] ;  /* 0x0000380001327983 */ /* 0x000f280000300800 */
[----:B------:R-:W-:Y:S04]  /*9780*/  LDS.64 R26, [R42+0xc00] ;  /* 0x000c00002a1a7984 */ /* 0x000fe80000000a00 */
[----:B------:R-:W-:Y:S01]  /*9790*/  LDS.64 R24, [R46+0x800] ;  /* 0x000800002e187984 */ /* 0x000fe20000000a00 */
[C---:B--2---:R-:W-:Y:S01]  /*97a0*/  IMAD R29, R18.reuse, c[0x0][0x198], RZ ;  /* 0x00006600121d7a24 */ /* 0x044fe200078e02ff */
[----:B------:R-:W-:-:S02]  /*97b0*/  ISETP.LT.AND P3, PT, R18, c[0x0][0x17c], !P0 ;  /* 0x00005f0012007a0c */ /* 0x000fc40004761270 */
[----:B------:R-:W0:Y:S01]  /*97c0*/  LDS.64 R18, [R42+0x800] ;  /* 0x000800002a127984 */ /* 0x000e220000000a00 */
[C---:B---3--:R-:W-:Y:S01]  /*97d0*/  ISETP.LT.AND P2, PT, R28.reuse, c[0x0][0x17c], !P0 ;  /* 0x00005f001c007a0c */ /* 0x048fe20004741270 */
[----:B------:R-:W-:Y:S01]  /*97e0*/  IMAD R31, R28, c[0x0][0x198], RZ ;  /* 0x000066001c1f7a24 */ /* 0x000fe200078e02ff */
[C---:B------:R-:W-:Y:S02]  /*97f0*/  LEA R28, P4, R29.reuse, R0, 0x1 ;  /* 0x000000001d1c7211 */ /* 0x040fe400078808ff */
[C---:B------:R-:W-:Y:S01]  /*9800*/  ISETP.LT.AND P1, PT, R30.reuse, c[0x0][0x17c], !P0 ;  /* 0x00005f001e007a0c */ /* 0x040fe20004721270 */
[----:B------:R-:W-:Y:S01]  /*9810*/  IMAD R33, R30, c[0x0][0x198], RZ ;  /* 0x000066001e217a24 */ /* 0x000fe200078e02ff */
[----:B------:R-:W-:Y:S02]  /*9820*/  LEA.HI.X.SX32 R29, R29, R34, 0x1, P4 ;  /* 0x000000221d1d7211 */ /* 0x000fe400020f0eff */
[C---:B------:R-:W-:Y:S01]  /*9830*/  LEA R30, P6, R31.reuse, R0, 0x1 ;  /* 0x000000001f1e7211 */ /* 0x040fe200078c08ff */
[C---:B------:R-:W-:Y:S01]  /*9840*/  IMAD R35, R32.reuse, c[0x0][0x198], RZ ;  /* 0x0000660020237a24 */ /* 0x040fe200078e02ff */
[----:B------:R-:W-:Y:S01]  /*9850*/  ISETP.LT.AND P4, PT, R32, c[0x0][0x17c], !P0 ;  /* 0x00005f0020007a0c */ /* 0x000fe20004781270 */
[----:B-1----:R-:W-:Y:S01]  /*9860*/  @P3 STG.E.U16 [R28.64], R10 ;  /* 0x0000000a1c003986 */ /* 0x002fe2000c101506 */
[----:B------:R-:W-:-:S02]  /*9870*/  LEA.HI.X.SX32 R31, R31, R34, 0x1, P6 ;  /* 0x000000221f1f7211 */ /* 0x000fc400030f0eff */
[-C--:B------:R-:W-:Y:S01]  /*9880*/  LEA R32, P3, R33, R0.reuse, 0x1 ;  /* 0x0000000021207211 */ /* 0x080fe200078608ff */
[----:B------:R1:W2:Y:S01]  /*9890*/  LDS.64 R28, [R44+0xc00] ;  /* 0x000c00002c1c7984 */ /* 0x0002a20000000a00 */
[----:B------:R-:W-:Y:S02]  /*98a0*/  LEA R36, P6, R35, R0, 0x1 ;  /* 0x0000000023247211 */ /* 0x000fe400078c08ff */
[-C--:B------:R-:W-:Y:S02]  /*98b0*/  LEA.HI.X.SX32 R33, R33, R34.reuse, 0x1, P3 ;  /* 0x0000002221217211 */ /* 0x080fe400018f0eff */
[----:B------:R-:W-:Y:S01]  /*98c0*/  LEA.HI.X.SX32 R37, R35, R34, 0x1, P6 ;  /* 0x0000002223257211 */ /* 0x000fe200030f0eff */
[C---:B------:R-:W-:Y:S01]  /*98d0*/  IMAD R35, R38.reuse, c[0x0][0x198], RZ ;  /* 0x0000660026237a24 */ /* 0x040fe200078e02ff */
[----:B------:R-:W-:Y:S01]  /*98e0*/  @P2 STG.E.U16 [R30.64], R12 ;  /* 0x0000000c1e002986 */ /* 0x000fe2000c101506 */
[----:B------:R-:W-:-:S03]  /*98f0*/  ISETP.LT.AND P2, PT, R38, c[0x0][0x17c], !P0 ;  /* 0x00005f0026007a0c */ /* 0x000fc60004741270 */
[----:B-----5:R-:W-:Y:S01]  /*9900*/  @P1 STG.E.U16 [R32.64], R16 ;  /* 0x0000001020001986 */ /* 0x020fe2000c101506 */
[----:B------:R-:W-:Y:S02]  /*9910*/  LEA R38, P1, R35, R0, 0x1 ;  /* 0x0000000023267211 */ /* 0x000fe400078208ff */
[C---:B------:R-:W-:Y:S01]  /*9920*/  ISETP.LT.AND P3, PT, R41.reuse, c[0x0][0x17c], !P0 ;  /* 0x00005f0029007a0c */ /* 0x040fe20004761270 */
[----:B------:R-:W-:Y:S01]  /*9930*/  IMAD R41, R41, c[0x0][0x198], RZ ;  /* 0x0000660029297a24 */ /* 0x000fe200078e02ff */
[----:B------:R-:W-:Y:S01]  /*9940*/  LEA.HI.X.SX32 R39, R35, R34, 0x1, P1 ;  /* 0x0000002223277211 */ /* 0x000fe200008f0eff */
[C---:B------:R-:W-:Y:S01]  /*9950*/  IMAD R35, R40.reuse, c[0x0][0x198], RZ ;  /* 0x0000660028237a24 */ /* 0x040fe200078e02ff */
[----:B------:R-:W-:Y:S01]  /*9960*/  ISETP.LT.AND P1, PT, R40, c[0x0][0x17c], !P0 ;  /* 0x00005f0028007a0c */ /* 0x000fe20004721270 */
[----:B------:R3:W-:Y:S01]  /*9970*/  @P4 STG.E.U16 [R36.64], R14 ;  /* 0x0000000e24004986 */ /* 0x0007e2000c101506 */
[----:B------:R-:W-:-:S03]  /*9980*/  LEA R40, P4, R41, R0, 0x1 ;  /* 0x0000000029287211 */ /* 0x000fc600078808ff */
[----:B-1----:R-:W5:Y:S01]  /*9990*/  LDL.LU R44, [R1+0x34] ;  /* 0x00003400012c7983 */ /* 0x002f620000300800 */
[----:B------:R-:W-:-:S03]  /*99a0*/  LEA.HI.X.SX32 R41, R41, R34, 0x1, P4 ;  /* 0x0000002229297211 */ /* 0x000fc600020f0eff */
[----:B------:R1:W2:Y:S01]  /*99b0*/  LDS.64 R30, [R45+0xc00] ;  /* 0x000c00002d1e7984 */ /* 0x0002a20000000a00 */
[----:B---3--:R-:W-:-:S03]  /*99c0*/  LEA R36, P6, R35, R0, 0x1 ;  /* 0x0000000023247211 */ /* 0x008fc600078c08ff */
[----:B0-----:R0:W-:Y:S01]  /*99d0*/  @P2 STG.E.U16 [R38.64], R18 ;  /* 0x0000001226002986 */ /* 0x0011e2000c101506 */
[----:B------:R-:W-:-:S03]  /*99e0*/  LEA.HI.X.SX32 R37, R35, R34, 0x1, P6 ;  /* 0x0000002223257211 */ /* 0x000fc600030f0eff */
[----:B------:R3:W-:Y:S01]  /*99f0*/  @P3 STG.E.U16 [R40.64], R20 ;  /* 0x0000001428003986 */ /* 0x0007e2000c101506 */
[C---:B------:R-:W-:Y:S01]  /*9a00*/  ISETP.LT.AND P2, PT, R43.reuse, c[0x0][0x17c], !P0 ;  /* 0x00005f002b007a0c */ /* 0x040fe20004741270 */
[----:B------:R-:W-:Y:S02]  /*9a10*/  IMAD R43, R43, c[0x0][0x198], RZ ;  /* 0x000066002b2b7a24 */ /* 0x000fe400078e02ff */
[----:B------:R-:W-:Y:S01]  /*9a20*/  IMAD R35, R52, c[0x0][0x198], RZ ;  /* 0x0000660034237a24 */ /* 0x000fe200078e02ff */
[----:B------:R2:W-:Y:S01]  /*9a30*/  @P1 STG.E.U16 [R36.64], R22 ;  /* 0x0000001624001986 */ /* 0x0005e2000c101506 */
[C---:B------:R-:W-:Y:S01]  /*9a40*/  ISETP.LT.AND P1, PT, R48.reuse, c[0x0][0x17c], !P0 ;  /* 0x00005f0030007a0c */ /* 0x040fe20004721270 */
[----:B-1----:R-:W-:Y:S02]  /*9a50*/  IMAD R45, R48, c[0x0][0x198], RZ ;  /* 0x00006600302d7a24 */ /* 0x002fe400078e02ff */
[----:B------:R-:W5:Y:S01]  /*9a60*/  LDL.LU R48, [R1+0x30] ;  /* 0x0000300001307983 */ /* 0x000f620000300800 */
[----:B------:R-:W-:-:S02]  /*9a70*/  LEA R42, P3, R43, R0, 0x1 ;  /* 0x000000002b2a7211 */ /* 0x000fc400078608ff */
[----:B0-----:R-:W-:Y:S01]  /*9a80*/  LEA R38, P6, R35, R0, 0x1 ;  /* 0x0000000023267211 */ /* 0x001fe200078c08ff */
[----:B------:R-:W0:Y:S01]  /*9a90*/  LDS.64 R32, [R46+0xc00] ;  /* 0x000c00002e207984 */ /* 0x000e220000000a00 */
[-C--:B------:R-:W-:Y:S02]  /*9aa0*/  LEA.HI.X.SX32 R43, R43, R34.reuse, 0x1, P3 ;  /* 0x000000222b2b7211 */ /* 0x080fe400018f0eff */
[----:B------:R-:W-:Y:S01]  /*9ab0*/  LEA.HI.X.SX32 R39, R35, R34, 0x1, P6 ;  /* 0x0000002223277211 */ /* 0x000fe200030f0eff */
[C---:B------:R-:W-:Y:S01]  /*9ac0*/  IMAD R35, R47.reuse, c[0x0][0x198], RZ ;  /* 0x000066002f237a24 */ /* 0x040fe200078e02ff */
[----:B------:R-:W-:Y:S02]  /*9ad0*/  ISETP.LT.AND P3, PT, R47, c[0x0][0x17c], !P0 ;  /* 0x00005f002f007a0c */ /* 0x000fe40004761270 */
[----:B------:R-:W5:Y:S04]  /*9ae0*/  LDL.LU R47, [R1+0x2c] ;  /* 0x00002c00012f7983 */ /* 0x000f680000300800 */
[----:B------:R1:W-:Y:S01]  /*9af0*/  @P2 STG.E.U16 [R42.64], R24 ;  /* 0x000000182a002986 */ /* 0x0003e2000c101506 */
[----:B---3--:R-:W-:-:S02]  /*9b00*/  LEA R40, P2, R45, R0, 0x1 ;  /* 0x000000002d287211 */ /* 0x008fc400078408ff */
[----:B------:R-:W-:Y:S02]  /*9b10*/  ISETP.LT.AND P4, PT, R52, c[0x0][0x17c], !P0 ;  /* 0x00005f0034007a0c */ /* 0x000fe40004781270 */
[----:B------:R-:W-:Y:S02]  /*9b20*/  LEA.HI.X.SX32 R41, R45, R34, 0x1, P2 ;  /* 0x000000222d297211 */ /* 0x000fe400010f0eff */
[----:B--2---:R-:W-:-:S04]  /*9b30*/  LEA R36, P6, R35, R0, 0x1 ;  /* 0x0000000023247211 */ /* 0x004fc800078c08ff */
[----:B------:R-:W-:-:S05]  /*9b40*/  LEA.HI.X.SX32 R37, R35, R34, 0x1, P6 ;  /* 0x0000002223257211 */ /* 0x000fca00030f0eff */
[----:B------:R2:W-:Y:S04]  /*9b50*/  @P4 STG.E.U16 [R38.64], R26 ;  /* 0x0000001a26004986 */ /* 0x0005e8000c101506 */
[----:B------:R3:W-:Y:S04]  /*9b60*/  @P1 STG.E.U16 [R40.64], R28 ;  /* 0x0000001c28001986 */ /* 0x0007e8000c101506 */
[----:B------:R0:W-:Y:S01]  /*9b70*/  @P3 STG.E.U16 [R36.64], R30 ;  /* 0x0000001e24003986 */ /* 0x0001e2000c101506 */
[C---:B----4-:R-:W-:Y:S01]  /*9b80*/  ISETP.LT.AND P2, PT, R49.reuse, c[0x0][0x17c], !P0 ;  /* 0x00005f0031007a0c */ /* 0x050fe20004741270 */
[----:B------:R-:W-:-:S02]  /*9b90*/  IMAD R45, R49, c[0x0][0x198], RZ ;  /* 0x00006600312d7a24 */ /* 0x000fc400078e02ff */
[----:B------:R-:W4:Y:S03]  /*9ba0*/  LDL.LU R49, [R1+0x28] ;  /* 0x0000280001317983 */ /* 0x000f260000300800 */
[C---:B-1----:R-:W-:Y:S01]  /*9bb0*/  LEA R42, P6, R45.reuse, R0, 0x1 ;  /* 0x000000002d2a7211 */ /* 0x042fe200078c08ff */
[----:B------:R-:W4:Y:S03]  /*9bc0*/  LDL.LU R46, [R1+0x24] ;  /* 0x00002400012e7983 */ /* 0x000f260000300800 */
[----:B------:R-:W-:-:S05]  /*9bd0*/  LEA.HI.X.SX32 R43, R45, R34, 0x1, P6 ;  /* 0x000000222d2b7211 */ /* 0x000fca00030f0eff */
[----:B0-----:R0:W-:Y:S01]  /*9be0*/  @P2 STG.E.U16 [R42.64], R32 ;  /* 0x000000202a002986 */ /* 0x0011e2000c101506 */
[----:B------:R-:W-:-:S05]  /*9bf0*/  IMAD R35, R50, c[0x0][0x198], RZ ;  /* 0x0000660032237a24 */ /* 0x000fca00078e02ff */
[----:B--2---:R-:W-:-:S04]  /*9c00*/  LEA R38, P3, R35, R0, 0x1 ;  /* 0x0000000023267211 */ /* 0x004fc800078608ff */
[----:B------:R-:W-:Y:S02]  /*9c10*/  LEA.HI.X.SX32 R39, R35, R34, 0x1, P3 ;  /* 0x0000002223277211 */ /* 0x000fe400018f0eff */
[----:B------:R-:W-:Y:S02]  /*9c20*/  PRMT R18, R6, 0x7632, R18 ;  /* 0x0000763206127816 */ /* 0x000fe40000000012 */
[C---:B-----5:R-:W-:Y:S01]  /*9c30*/  ISETP.LT.AND P6, PT, R44.reuse, c[0x0][0x17c], !P0 ;  /* 0x00005f002c007a0c */ /* 0x060fe200047c1270 */
[----:B------:R-:W-:Y:S02]  /*9c40*/  IMAD R45, R44, c[0x0][0x198], RZ ;  /* 0x000066002c2d7a24 */ /* 0x000fe400078e02ff */
[----:B------:R-:W2:Y:S03]  /*9c50*/  LDL.LU R44, [R1+0x20] ;  /* 0x00002000012c7983 */ /* 0x000ea60000300800 */
[----:B---3--:R-:W-:-:S04]  /*9c60*/  LEA R40, P2, R45, R0, 0x1 ;  /* 0x000000002d287211 */ /* 0x008fc800078408ff */
[----:B------:R-:W-:Y:S02]  /*9c70*/  LEA.HI.X.SX32 R41, R45, R34, 0x1, P2 ;  /* 0x000000222d297211 */ /* 0x000fe400010f0eff */
[C---:B------:R-:W-:Y:S01]  /*9c80*/  ISETP.LT.AND P3, PT, R48.reuse, c[0x0][0x17c], !P0 ;  /* 0x00005f0030007a0c */ /* 0x040fe20004761270 */
[----:B------:R-:W-:Y:S02]  /*9c90*/  IMAD R35, R48, c[0x0][0x198], RZ ;  /* 0x0000660030237a24 */ /* 0x000fe400078e02ff */
[----:B------:R-:W3:Y:S01]  /*9ca0*/  LDL.LU R48, [R1+0x1c] ;  /* 0x00001c0001307983 */ /* 0x000ee20000300800 */
[C---:B------:R-:W-:Y:S01]  /*9cb0*/  ISETP.LT.AND P2, PT, R47.reuse, c[0x0][0x17c], !P0 ;  /* 0x00005f002f007a0c */ /* 0x040fe20004741270 */
[----:B------:R-:W-:Y:S02]  /*9cc0*/  IMAD R45, R47, c[0x0][0x198], RZ ;  /* 0x000066002f2d7a24 */ /* 0x000fe400078e02ff */
[----:B------:R-:W5:Y:S04]  /*9cd0*/  LDL.LU R47, [R1+0x18] ;  /* 0x00001800012f7983 */ /* 0x000f680000300800 */
[----:B------:R-:W5:Y:S01]  /*9ce0*/  LDL.LU R6, [R1+0x14] ;  /* 0x0000140001067983 */ /* 0x000f620000300800 */
[----:B------:R-:W-:-:S02]  /*9cf0*/  ISETP.LT.AND P1, PT, R50, c[0x0][0x17c], !P0 ;  /* 0x00005f0032007a0c */ /* 0x000fc40004721270 */
[----:B------:R-:W-:Y:S02]  /*9d00*/  PRMT R2, R2, 0x7632, R2 ;  /* 0x0000763202027816 */ /* 0x000fe40000000002 */
[----:B------:R-:W-:-:S09]  /*9d10*/  PRMT R20, R8, 0x7632, R20 ;  /* 0x0000763208147816 */ /* 0x000fd20000000014 */
[----:B------:R-:W-:Y:S01]  /*9d20*/  @P1 STG.E.U16 [R38.64], R2 ;  /* 0x0000000226001986 */ /* 0x000fe2000c101506 */
[----:B------:R-:W-:-:S03]  /*9d30*/  LEA R36, P1, R35, R0, 0x1 ;  /* 0x0000000023247211 */ /* 0x000fc600078208ff */
[----:B------:R1:W-:Y:S01]  /*9d40*/  @P6 STG.E.U16 [R40.64], R20 ;  /* 0x0000001428006986 */ /* 0x0003e2000c101506 */
[----:B------:R-:W-:Y:S02]  /*9d50*/  LEA.HI.X.SX32 R37, R35, R34, 0x1, P1 ;  /* 0x0000002223257211 */ /* 0x000fe400008f0eff */
[C---:B0-----:R-:W-:Y:S02]  /*9d60*/  LEA R42, P6, R45.reuse, R0, 0x1 ;  /* 0x000000002d2a7211 */ /* 0x041fe400078c08ff */
[----:B------:R-:W-:Y:S01]  /*9d70*/  PRMT R4, R4, 0x7632, R4 ;  /* 0x0000763204047816 */ /* 0x000fe20000000004 */
[----:B------:R0:W-:Y:S01]  /*9d80*/  @P3 STG.E.U16 [R36.64], R18 ;  /* 0x0000001224003986 */ /* 0x0001e2000c101506 */
[----:B------:R-:W-:-:S05]  /*9d90*/  LEA.HI.X.SX32 R43, R45, R34, 0x1, P6 ;  /* 0x000000222d2b7211 */ /* 0x000fca00030f0eff */
[----:B------:R0:W-:Y:S01]  /*9da0*/  @P2 STG.E.U16 [R42.64], R4 ;  /* 0x000000042a002986 */ /* 0x0001e2000c101506 */
[----:B------:R-:W-:Y:S01]  /*9db0*/  PRMT R10, R10, 0x7632, R10 ;  /* 0x000076320a0a7816 */ /* 0x000fe2000000000a */
[C---:B----4-:R-:W-:Y:S01]  /*9dc0*/  IMAD R35, R49.reuse, c[0x0][0x198], RZ ;  /* 0x0000660031237a24 */ /* 0x050fe200078e02ff */
[----:B------:R-:W-:Y:S02]  /*9dd0*/  ISETP.LT.AND P1, PT, R49, c[0x0][0x17c], !P0 ;  /* 0x00005f0031007a0c */ /* 0x000fe40004721270 */
[C---:B------:R-:W-:Y:S01]  /*9de0*/  ISETP.LT.AND P3, PT, R46.reuse, c[0x0][0x17c], !P0 ;  /* 0x00005f002e007a0c */ /* 0x040fe20004761270 */
[----:B-1----:R-:W-:Y:S01]  /*9df0*/  IMAD R41, R46, c[0x0][0x198], RZ ;  /* 0x000066002e297a24 */ /* 0x002fe200078e02ff */
[C---:B------:R-:W-:Y:S01]  /*9e00*/  LEA R38, P6, R35.reuse, R0, 0x1 ;  /* 0x0000000023267211 */ /* 0x040fe200078c08ff */
[----:B------:R-:W4:Y:S03]  /*9e10*/  LDL.LU R46, [R1+0x10] ;  /* 0x00001000012e7983 */ /* 0x000f260000300800 */
[----:B------:R-:W-:-:S05]  /*9e20*/  LEA.HI.X.SX32 R39, R35, R34, 0x1, P6 ;  /* 0x0000002223277211 */ /* 0x000fca00030f0eff */
[----:B------:R1:W-:Y:S01]  /*9e30*/  @P1 STG.E.U16 [R38.64], R10 ;  /* 0x0000000a26001986 */ /* 0x0003e2000c101506 */
[C---:B--2---:R-:W-:Y:S01]  /*9e40*/  ISETP.LT.AND P2, PT, R44.reuse, c[0x0][0x17c], !P0 ;  /* 0x00005f002c007a0c */ /* 0x044fe20004741270 */
[----:B------:R-:W-:Y:S02]  /*9e50*/  IMAD R35, R44, c[0x0][0x198], RZ ;  /* 0x000066002c237a24 */ /* 0x000fe400078e02ff */
[----:B------:R-:W2:Y:S04]  /*9e60*/  LDL.LU R44, [R1+0xc] ;  /* 0x00000c00012c7983 */ /* 0x000ea80000300800 */
[----:B------:R-:W2:Y:S01]  /*9e70*/  LDL.LU R8, [R1+0x8] ;  /* 0x0000080001087983 */ /* 0x000ea20000300800 */
[----:B0-----:R-:W-:-:S03]  /*9e80*/  LEA R36, P1, R35, R0, 0x1 ;  /* 0x0000000023247211 */ /* 0x001fc600078208ff */
[----:B------:R-:W2:Y:S01]  /*9e90*/  LDL.LU R4, [R1+0x4] ;  /* 0x0000040001047983 */ /* 0x000ea20000300800 */
[----:B------:R-:W-:Y:S01]  /*9ea0*/  LEA.HI.X.SX32 R37, R35, R34, 0x1, P1 ;  /* 0x0000002223257211 */ /* 0x000fe200008f0eff */
[----:B---3--:R-:W-:-:S05]  /*9eb0*/  IMAD R43, R48, c[0x0][0x198], RZ ;  /* 0x00006600302b7a24 */ /* 0x008fca00078e02ff */
[----:B------:R-:W-:-:S04]  /*9ec0*/  LEA R42, P1, R43, R0, 0x1 ;  /* 0x000000002b2a7211 */ /* 0x000fc800078208ff */
[----:B------:R-:W-:Y:S02]  /*9ed0*/  LEA.HI.X.SX32 R43, R43, R34, 0x1, P1 ;  /* 0x000000222b2b7211 */ /* 0x000fe400008f0eff */
[C---:B-----5:R-:W-:Y:S01]  /*9ee0*/  ISETP.LT.AND P1, PT, R6.reuse, c[0x0][0x17c], !P0 ;  /* 0x00005f0006007a0c */ /* 0x060fe20004721270 */
[----:B------:R-:W-:Y:S02]  /*9ef0*/  IMAD R45, R6, c[0x0][0x198], RZ ;  /* 0x00006600062d7a24 */ /* 0x000fe400078e02ff */
[----:B------:R-:W3:Y:S01]  /*9f00*/  LDL.LU R6, [R1] ;  /* 0x0000000001067983 */ /* 0x000ee20000300800 */
[----:B------:R-:W-:-:S04]  /*9f10*/  LEA R40, P6, R41, R0, 0x1 ;  /* 0x0000000029287211 */ /* 0x000fc800078c08ff */
[----:B------:R-:W-:Y:S02]  /*9f20*/  LEA.HI.X.SX32 R41, R41, R34, 0x1, P6 ;  /* 0x0000002229297211 */ /* 0x000fe400030f0eff */
[----:B------:R-:W-:Y:S02]  /*9f30*/  ISETP.LT.AND P6, PT, R48, c[0x0][0x17c], !P0 ;  /* 0x00005f0030007a0c */ /* 0x000fe400047c1270 */
[----:B------:R-:W-:Y:S01]  /*9f40*/  PRMT R20, R12, 0x7632, R20 ;  /* 0x000076320c147816 */ /* 0x000fe20000000014 */
[----:B------:R-:W-:Y:S01]  /*9f50*/  IMAD R35, R47, c[0x0][0x198], RZ ;  /* 0x000066002f237a24 */ /* 0x000fe200078e02ff */
[----:B------:R-:W-:Y:S02]  /*9f60*/  PRMT R18, R16, 0x7632, R18 ;  /* 0x0000763210127816 */ /* 0x000fe40000000012 */
[----:B------:R-:W-:Y:S01]  /*9f70*/  PRMT R14, R14, 0x7632, R14 ;  /* 0x000076320e0e7816 */ /* 0x000fe2000000000e */
[----:B------:R0:W-:Y:S01]  /*9f80*/  @P3 STG.E.U16 [R40.64], R20 ;  /* 0x0000001428003986 */ /* 0x0001e2000c101506 */
[----:B-1----:R-:W-:-:S03]  /*9f90*/  LEA R38, P3, R35, R0, 0x1 ;  /* 0x0000000023267211 */ /* 0x002fc600078608ff */
[----:B------:R1:W-:Y:S01]  /*9fa0*/  @P2 STG.E.U16 [R36.64], R18 ;  /* 0x0000001224002986 */ /* 0x0003e2000c101506 */
[----:B------:R-:W-:Y:S02]  /*9fb0*/  ISETP.LT.AND P2, PT, R47, c[0x0][0x17c], !P0 ;  /* 0x00005f002f007a0c */ /* 0x000fe40004741270 */
[----:B------:R-:W-:Y:S01]  /*9fc0*/  LEA.HI.X.SX32 R39, R35, R34, 0x1, P3 ;  /* 0x0000002223277211 */ /* 0x000fe200018f0eff */
[----:B------:R2:W-:Y:S01]  /*9fd0*/  @P6 STG.E.U16 [R42.64], R14 ;  /* 0x0000000e2a006986 */ /* 0x0005e2000c101506 */
[----:B------:R-:W-:Y:S02]  /*9fe0*/  PRMT R2, R18, 0x7632, R2 ;  /* 0x0000763212027816 */ /* 0x000fe40000000002 */
[C---:B0-----:R-:W-:Y:S02]  /*9ff0*/  LEA R40, P6, R45.reuse, R0, 0x1 ;  /* 0x000000002d287211 */ /* 0x041fe400078c08ff */
[----:B------:R-:W-:Y:S02]  /*a000*/  PRMT R20, R20, 0x7632, R20 ;  /* 0x0000763214147816 */ /* 0x000fe40000000014 */
[----:B------:R-:W-:-:S03]  /*a010*/  LEA.HI.X.SX32 R41, R45, R34, 0x1, P6 ;  /* 0x000000222d297211 */ /* 0x000fc600030f0eff */
[----:B------:R-:W-:Y:S04]  /*a020*/  @P2 STG.E.U16 [R38.64], R2 ;  /* 0x0000000226002986 */ /* 0x000fe8000c101506 */
[----:B------:R0:W-:Y:S01]  /*a030*/  @P1 STG.E.U16 [R40.64], R20 ;  /* 0x0000001428001986 */ /* 0x0001e2000c101506 */
[----:B-1----:R-:W-:Y:S01]  /*a040*/  PRMT R18, R22, 0x7632, R18 ;  /* 0x0000763216127816 */ /* 0x002fe20000000012 */
[C---:B----4-:R-:W-:Y:S01]  /*a050*/  IMAD R35, R46.reuse, c[0x0][0x198], RZ ;  /* 0x000066002e237a24 */ /* 0x050fe200078e02ff */
[----:B------:R-:W-:-:S04]  /*a060*/  ISETP.LT.AND P3, PT, R46, c[0x0][0x17c], !P0 ;  /* 0x00005f002e007a0c */ /* 0x000fc80004761270 */
[----:B------:R-:W-:-:S04]  /*a070*/  LEA R36, P6, R35, R0, 0x1 ;  /* 0x0000000023247211 */ /* 0x000fc800078c08ff */
[----:B------:R-:W-:-:S05]  /*a080*/  LEA.HI.X.SX32 R37, R35, R34, 0x1, P6 ;  /* 0x0000002223257211 */ /* 0x000fca00030f0eff */
[----:B------:R1:W-:Y:S01]  /*a090*/  @P3 STG.E.U16 [R36.64], R18 ;  /* 0x0000001224003986 */ /* 0x0003e2000c101506 */
[----:B--2---:R-:W-:Y:S01]  /*a0a0*/  IMAD R43, R44, c[0x0][0x198], RZ ;  /* 0x000066002c2b7a24 */ /* 0x004fe200078e02ff */
[C---:B------:R-:W-:Y:S01]  /*a0b0*/  ISETP.LT.AND P1, PT, R8.reuse, c[0x0][0x17c], !P0 ;  /* 0x00005f0008007a0c */ /* 0x040fe20004721270 */
[----:B------:R-:W-:-:S03]  /*a0c0*/  IMAD R35, R8, c[0x0][0x198], RZ ;  /* 0x0000660008237a24 */ /* 0x000fc600078e02ff */
[C---:B------:R-:W-:Y:S01]  /*a0d0*/  LEA R42, P6, R43.reuse, R0, 0x1 ;  /* 0x000000002b2a7211 */ /* 0x040fe200078c08ff */
[----:B------:R-:W2:Y:S01]  /*a0e0*/  LDL.LU R8, [R1+0xec] ;  /* 0x0000ec0001087983 */ /* 0x000ea20000300800 */
[C---:B0-----:R-:W-:Y:S02]  /*a0f0*/  IMAD R41, R4.reuse, c[0x0][0x198], RZ ;  /* 0x0000660004297a24 */ /* 0x041fe400078e02ff */
[----:B------:R-:W-:Y:S02]  /*a100*/  LEA.HI.X.SX32 R43, R43, R34, 0x1, P6 ;  /* 0x000000222b2b7211 */ /* 0x000fe400030f0eff */
[----:B------:R-:W-:Y:S02]  /*a110*/  ISETP.LT.AND P6, PT, R4, c[0x0][0x17c], !P0 ;  /* 0x00005f0004007a0c */ /* 0x000fe400047c1270 */
[----:B------:R-:W4:Y:S01]  /*a120*/  LDL.LU R4, [R1+0xe8] ;  /* 0x0000e80001047983 */ /* 0x000f220000300800 */
[----:B------:R-:W-:-:S03]  /*a130*/  LEA R38, P3, R35, R0, 0x1 ;  /* 0x0000000023267211 */ /* 0x000fc600078608ff */
[----:B------:R-:W5:Y:S01]  /*a140*/  LDL.LU R16, [R1+0xe4] ;  /* 0x0000e40001107983 */ /* 0x000f620000300800 */
[----:B------:R-:W-:-:S03]  /*a150*/  LEA.HI.X.SX32 R39, R35, R34, 0x1, P3 ;  /* 0x0000002223277211 */ /* 0x000fc600018f0eff */
[----:B------:R-:W5:Y:S01]  /*a160*/  LDL.LU R14, [R1+0xe0] ;  /* 0x0000e000010e7983 */ /* 0x000f620000300800 */
[C---:B---3--:R-:W-:Y:S01]  /*a170*/  ISETP.LT.AND P3, PT, R6.reuse, c[0x0][0x17c], !P0 ;  /* 0x00005f0006007a0c */ /* 0x048fe20004761270 */
[----:B------:R-:W-:Y:S02]  /*a180*/  IMAD R35, R6, c[0x0][0x198], RZ ;  /* 0x0000660006237a24 */ /* 0x000fe400078e02ff */
[----:B------:R-:W3:Y:S01]  /*a190*/  LDL.LU R6, [R1+0xdc] ;  /* 0x0000dc0001067983 */ /* 0x000ee20000300800 */
[----:B------:R-:W-:Y:S02]  /*a1a0*/  ISETP.LT.AND P2, PT, R44, c[0x0][0x17c], !P0 ;  /* 0x00005f002c007a0c */ /* 0x000fe40004741270 */
[----:B------:R-:W-:Y:S02]  /*a1b0*/  PRMT R24, R24, 0x7632, R24 ;  /* 0x0000763218187816 */ /* 0x000fe40000000018 */
[----:B------:R-:W-:Y:S01]  /*a1c0*/  PRMT R26, R26, 0x7632, R26 ;  /* 0x000076321a1a7816 */ /* 0x000fe2000000001a */
[----:B------:R-:W-:Y:S01]  /*a1d0*/  IMAD R45, R252, c[0x0][0x198], RZ ;  /* 0x00006600fc2d7a24 */ /* 0x000fe200078e02ff */
[----:B------:R-:W-:Y:S01]  /*a1e0*/  PRMT R20, R28, 0x7632, R20 ;  /* 0x000076321c147816 */ /* 0x000fe20000000014 */
[----:B------:R-:W-:Y:S01]  /*a1f0*/  IMAD.MOV.U32 R12, RZ, RZ, c[0x0][0x198] ;  /* 0x00006600ff0c7624 */ /* 0x000fe200078e00ff */
[----:B-1----:R-:W-:Y:S01]  /*a200*/  PRMT R18, R30, 0x7632, R18 ;  /* 0x000076321e127816 */ /* 0x002fe20000000012 */
[----:B------:R-:W3:Y:S04]  /*a210*/  LDL.LU R2, [R1+0xd8] ;  /* 0x0000d80001027983 */ /* 0x000ee80000300800 */
[----:B------:R-:W-:Y:S01]  /*a220*/  @P2 STG.E.U16 [R42.64], R24 ;  /* 0x000000182a002986 */ /* 0x000fe2000c101506 */
[----:B------:R-:W-:-:S04]  /*a230*/  LEA R40, P2, R41, R0, 0x1 ;  /* 0x0000000029287211 */ /* 0x000fc800078408ff */
[----:B------:R-:W-:Y:S02]  /*a240*/  LEA.HI.X.SX32 R41, R41, R34, 0x1, P2 ;  /* 0x0000002229297211 */ /* 0x000fe400010f0eff */
[C---:B------:R-:W-:Y:S01]  /*a250*/  LEA R36, P2, R35.reuse, R0, 0x1 ;  /* 0x0000000023247211 */ /* 0x040fe200078408ff */
[----:B------:R0:W-:Y:S03]  /*a260*/  @P1 STG.E.U16 [R38.64], R26 ;  /* 0x0000001a26001986 */ /* 0x0001e6000c101506 */
[----:B------:R-:W-:Y:S02]  /*a270*/  LEA.HI.X.SX32 R37, R35, R34, 0x1, P2 ;  /* 0x0000002223257211 */ /* 0x000fe400010f0eff */
[C---:B------:R-:W-:Y:S01]  /*a280*/  ISETP.LT.AND P2, PT, R251.reuse, c[0x0][0x17c], !P0 ;  /* 0x00005f00fb007a0c */ /* 0x040fe20004741270 */
[----:B------:R-:W-:Y:S01]  /*a290*/  IMAD R251, R251, c[0x0][0x198], RZ ;  /* 0x00006600fbfb7a24 */ /* 0x000fe200078e02ff */
[----:B------:R-:W-:Y:S01]  /*a2a0*/  ISETP.LT.AND P1, PT, R252, c[0x0][0x17c], !P0 ;  /* 0x00005f00fc007a0c */ /* 0x000fe20004721270 */
[----:B------:R1:W-:Y:S02]  /*a2b0*/  @P6 STG.E.U16 [R40.64], R20 ;  /* 0x0000001428006986 */ /* 0x0003e4000c101506 */
[----:B------:R-:W-:-:S02]  /*a2c0*/  IMAD R35, R12, 0x2, R251 ;  /* 0x000000020c237824 */ /* 0x000fc400078e02fb */
[----:B------:R1:W-:Y:S01]  /*a2d0*/  @P3 STG.E.U16 [R36.64], R18 ;  /* 0x0000001224003986 */ /* 0x0003e2000c101506 */
[-C--:B0-----:R-:W-:Y:S02]  /*a2e0*/  LEA R38, P6, R45, R0.reuse, 0x1 ;  /* 0x000000002d267211 */ /* 0x081fe400078c08ff */
[----:B------:R-:W-:Y:S02]  /*a2f0*/  PRMT R32, R32, 0x7632, R32 ;  /* 0x0000763220207816 */ /* 0x000fe40000000020 */
[----:B-1----:R-:W-:Y:S02]  /*a300*/  LEA R40, P3, R251, R0, 0x1 ;  /* 0x00000000fb287211 */ /* 0x002fe400078608ff */
[-C--:B------:R-:W-:Y:S02]  /*a310*/  LEA.HI.X.SX32 R39, R45, R34.reuse, 0x1, P6 ;  /* 0x000000222d277211 */ /* 0x080fe400030f0eff */
[----:B------:R-:W-:Y:S01]  /*a320*/  LEA.HI.X.SX32 R41, R251, R34, 0x1, P3 ;  /* 0x00000022fb297211 */ /* 0x000fe200018f0eff */
[----:B------:R-:W-:Y:S01]  /*a330*/  IMAD R45, R12, 0x2, R35 ;  /* 0x000000020c2d7824 */ /* 0x000fe200078e0223 */
[----:B------:R-:W-:-:S02]  /*a340*/  LEA R42, P6, R35, R0, 0x1 ;  /* 0x00000000232a7211 */ /* 0x000fc400078c08ff */
[----:B------:R-:W-:Y:S01]  /*a350*/  ISETP.LT.AND P4, PT, R51, c[0x0][0x17c], !P0 ;  /* 0x00005f0033007a0c */ /* 0x000fe20004781270 */
[----:B------:R0:W-:Y:S01]  /*a360*/  @P1 STG.E.U16 [R38.64], R32 ;  /* 0x0000002026001986 */ /* 0x0001e2000c101506 */
[----:B------:R-:W-:Y:S02]  /*a370*/  LEA.HI.X.SX32 R43, R35, R34, 0x1, P6 ;  /* 0x00000022232b7211 */ /* 0x000fe400030f0eff */
[C---:B------:R-:W-:Y:S01]  /*a380*/  LEA R36, P6, R45.reuse, R0, 0x1 ;  /* 0x000000002d247211 */ /* 0x040fe200078c08ff */
[----:B------:R1:W-:Y:S03]  /*a390*/  @P2 STG.E.U16 [R40.64], R3 ;  /* 0x0000000328002986 */ /* 0x0003e6000c101506 */
[----:B------:R-:W-:Y:S01]  /*a3a0*/  LEA.HI.X.SX32 R37, R45, R34, 0x1, P6 ;  /* 0x000000222d257211 */ /* 0x000fe200030f0eff */
[----:B------:R0:W-:Y:S04]  /*a3b0*/  @P5 STG.E.U16 [R42.64], R9 ;  /* 0x000000092a005986 */ /* 0x0001e8000c101506 */
[----:B------:R0:W-:Y:S01]  /*a3c0*/  @P4 STG.E.U16 [R36.64], R7 ;  /* 0x0000000724004986 */ /* 0x0001e2000c101506 */
[----:B--2---:R-:W-:-:S03]  /*a3d0*/  ISETP.LT.AND P3, PT, R8, c[0x0][0x17c], !P0 ;  /* 0x00005f0008007a0c */ /* 0x004fc60004761270 */
[----:B------:R-:W2:Y:S01]  /*a3e0*/  LDL.LU R8, [R1+0xd4] ;  /* 0x0000d40001087983 */ /* 0x000ea20000300800 */
[----:B----4-:R-:W-:-:S03]  /*a3f0*/  ISETP.LT.AND P1, PT, R4, c[0x0][0x17c], !P0 ;  /* 0x00005f0004007a0c */ /* 0x010fc60004721270 */
[----:B------:R-:W4:Y:S01]  /*a400*/  LDL.LU R4, [R1+0xd0] ;  /* 0x0000d00001047983 */ /* 0x000f220000300800 */
[----:B-----5:R-:W-:-:S03]  /*a410*/  ISETP.LT.AND P2, PT, R16, c[0x0][0x17c], !P0 ;  /* 0x00005f0010007a0c */ /* 0x020fc60004741270 */
[----:B------:R-:W5:Y:S01]  /*a420*/  LDL.LU R16, [R1+0xcc] ;  /* 0x0000cc0001107983 */ /* 0x000f620000300800 */
[----:B------:R-:W-:-:S03]  /*a430*/  ISETP.LT.AND P5, PT, R14, c[0x0][0x17c], !P0 ;  /* 0x00005f000e007a0c */ /* 0x000fc600047a1270 */
[----:B------:R-:W5:Y:S01]  /*a440*/  LDL.LU R14, [R1+0xc8] ;  /* 0x0000c800010e7983 */ /* 0x000f620000300800 */
[----:B---3--:R-:W-:-:S03]  /*a450*/  ISETP.LT.AND P4, PT, R6, c[0x0][0x17c], !P0 ;  /* 0x00005f0006007a0c */ /* 0x008fc60004781270 */
[----:B------:R-:W3:Y:S01]  /*a460*/  LDL.LU R6, [R1+0xc4] ;  /* 0x0000c40001067983 */ /* 0x000ee20000300800 */
[----:B------:R-:W-:-:S04]  /*a470*/  IMAD R35, R12, 0x2, R45 ;  /* 0x000000020c237824 */ /* 0x000fc800078e022d */
[----:B------:R-:W-:Y:S01]  /*a480*/  IMAD R45, R12, 0x2, R35 ;  /* 0x000000020c2d7824 */ /* 0x000fe200078e0223 */
[----:B0-----:R-:W-:-:S04]  /*a490*/  LEA R38, P6, R35, R0, 0x1 ;  /* 0x0000000023267211 */ /* 0x001fc800078c08ff */
[----:B------:R-:W-:Y:S01]  /*a4a0*/  LEA.HI.X.SX32 R39, R35, R34, 0x1, P6 ;  /* 0x0000002223277211 */ /* 0x000fe200030f0eff */
[----:B------:R-:W-:Y:S01]  /*a4b0*/  IMAD R35, R12, 0x2, R45 ;  /* 0x000000020c237824 */ /* 0x000fe200078e022d */
[----:B-1----:R-:W-:-:S04]  /*a4c0*/  LEA R40, P6, R45, R0, 0x1 ;  /* 0x000000002d287211 */ /* 0x002fc800078c08ff */
[----:B------:R-:W-:Y:S01]  /*a4d0*/  LEA.HI.X.SX32 R41, R45, R34, 0x1, P6 ;  /* 0x000000222d297211 */ /* 0x000fe200030f0eff */
[----:B------:R-:W-:Y:S01]  /*a4e0*/  IMAD R45, R12, 0x2, R35 ;  /* 0x000000020c2d7824 */ /* 0x000fe200078e0223 */
[C---:B------:R-:W-:Y:S01]  /*a4f0*/  LEA R42, P6, R35.reuse, R0, 0x1 ;  /* 0x00000000232a7211 */ /* 0x040fe200078c08ff */
[----:B------:R0:W-:Y:S01]  /*a500*/  @P3 STG.E.U16 [R38.64], R5 ;  /* 0x0000000526003986 */ /* 0x0001e2000c101506 */
[----:B------:R-:W-:Y:S02]  /*a510*/  ISETP.LT.AND P3, PT, R2, c[0x0][0x17c], !P0 ;  /* 0x00005f0002007a0c */ /* 0x000fe40004761270 */
[----:B------:R-:W-:Y:S01]  /*a520*/  LEA.HI.X.SX32 R43, R35, R34, 0x1, P6 ;  /* 0x00000022232b7211 */ /* 0x000fe200030f0eff */
[----:B------:R-:W3:Y:S01]  /*a530*/  LDL.LU R2, [R1+0xc0] ;  /* 0x0000c00001027983 */ /* 0x000ee20000300800 */
[C---:B------:R-:W-:Y:S01]  /*a540*/  LEA R36, P6, R45.reuse, R0, 0x1 ;  /* 0x000000002d247211 */ /* 0x040fe200078c08ff */
[C---:B------:R-:W-:Y:S02]  /*a550*/  IMAD R35, R12.reuse, 0x2, R45 ;  /* 0x000000020c237824 */ /* 0x040fe400078e022d */
[----:B------:R1:W-:Y:S01]  /*a560*/  @P1 STG.E.U16 [R40.64], R11 ;  /* 0x0000000b28001986 */ /* 0x0003e2000c101506 */
[----:B------:R-:W-:Y:S01]  /*a570*/  LEA.HI.X.SX32 R37, R45, R34, 0x1, P6 ;  /* 0x000000222d257211 */ /* 0x000fe200030f0eff */
[----:B------:R-:W-:Y:S01]  /*a580*/  IMAD R45, R12, 0x2, R35 ;  /* 0x000000020c2d7824 */ /* 0x000fe200078e0223 */
[C---:B0-----:R-:W-:Y:S01]  /*a590*/  LEA R38, P6, R35.reuse, R0, 0x1 ;  /* 0x0000000023267211 */ /* 0x041fe200078c08ff */
[----:B------:R0:W-:Y:S03]  /*a5a0*/  @P2 STG.E.U16 [R42.64], R13 ;  /* 0x0000000d2a002986 */ /* 0x0001e6000c101506 */
[----:B------:R-:W-:-:S02]  /*a5b0*/  LEA.HI.X.SX32 R39, R35, R34, 0x1, P6 ;  /* 0x0000002223277211 */ /* 0x000fc400030f0eff */
[C---:B-1----:R-:W-:Y:S01]  /*a5c0*/  LEA R40, P6, R45.reuse, R0, 0x1 ;  /* 0x000000002d287211 */ /* 0x042fe200078c08ff */
        /* <DEDUP_REMOVED lines=22> */
[----:B------:R-:W-:Y:S01]  /*a730*/  LEA R38, P6, R35, R0, 0x1 ;  /* 0x0000000023267211 */ /* 0x000fe200078c08ff */
[----:B------:R0:W-:Y:S01]  /*a740*/  @P1 STG.E.U16 [R42.64], R21 ;  /* 0x000000152a001986 */ /* 0x0001e2000c101506 */
[----:B------:R-:W-:-:S03]  /*a750*/  ISETP.LT.AND P1, PT, R2, c[0x0][0x17c], !P0 ;  /* 0x00005f0002007a0c */ /* 0x000fc60004721270 */
[----:B------:R-:W3:Y:S01]  /*a760*/  LDL.LU R2, [R1+0xa8] ;  /* 0x0000a80001027983 */ /* 0x000ee20000300800 */
[----:B------:R-:W-:Y:S01]  /*a770*/  LEA.HI.X.SX32 R39, R35, R34, 0x1, P6 ;  /* 0x0000002223277211 */ /* 0x000fe200030f0eff */
[C---:B------:R-:W-:Y:S01]  /*a780*/  IMAD R35, R12.reuse, 0x2, R45 ;  /* 0x000000020c237824 */ /* 0x040fe200078e022d */
[C---:B------:R-:W-:Y:S01]  /*a790*/  LEA R40, P6, R45.reuse, R0, 0x1 ;  /* 0x000000002d287211 */ /* 0x040fe200078c08ff */
[----:B------:R1:W-:Y:S03]  /*a7a0*/  @P2 STG.E.U16 [R36.64], R23 ;  /* 0x0000001724002986 */ /* 0x0003e6000c101506 */
        /* <DEDUP_REMOVED lines=8> */
[----:B------:R-:W-:Y:S04]  /*a830*/  @P3 STG.E.U16 [R42.64], R29 ;  /* 0x0000001d2a003986 */ /* 0x000fe8000c101506 */
[----:B------:R-:W-:Y:S01]  /*a840*/  @P1 STG.E.U16 [R36.64], R31 ;  /* 0x0000001f24001986 */ /* 0x000fe2000c101506 */
[----:B--2---:R-:W-:-:S03]  /*a850*/  ISETP.LT.AND P2, PT, R8, c[0x0][0x17c], !P0 ;  /* 0x00005f0008007a0c */ /* 0x004fc60004741270 */
[----:B------:R-:W2:Y:S01]  /*a860*/  LDL.LU R8, [R1+0xa4] ;  /* 0x0000a40001087983 */ /* 0x000ea20000300800 */
[----:B----4-:R-:W-:-:S03]  /*a870*/  ISETP.LT.AND P5, PT, R4, c[0x0][0x17c], !P0 ;  /* 0x00005f0004007a0c */ /* 0x010fc600047a1270 */
[----:B------:R-:W4:Y:S04]  /*a880*/  LDL.LU R4, [R1+0xa0] ;  /* 0x0000a00001047983 */ /* 0x000f280000300800 */
[----:B------:R-:W4:Y:S01]  /*a890*/  LDL.LU R22, [R1+0x9c] ;  /* 0x00009c0001167983 */ /* 0x000f220000300800 */
[----:B-----5:R-:W-:Y:S02]  /*a8a0*/  ISETP.LT.AND P4, PT, R16, c[0x0][0x17c], !P0 ;  /* 0x00005f0010007a0c */ /* 0x020fe40004781270 */
[----:B------:R-:W-:Y:S02]  /*a8b0*/  ISETP.LT.AND P3, PT, R14, c[0x0][0x17c], !P0 ;  /* 0x00005f000e007a0c */ /* 0x000fe40004761270 */
[----:B---3--:R-:W-:Y:S02]  /*a8c0*/  ISETP.LT.AND P1, PT, R6, c[0x0][0x17c], !P0 ;  /* 0x00005f0006007a0c */ /* 0x008fe40004721270 */
[----:B------:R-:W3:Y:S04]  /*a8d0*/  LDL.LU R6, [R1+0x98] ;  /* 0x0000980001067983 */ /* 0x000ee80000300800 */
[----:B------:R-:W5:Y:S04]  /*a8e0*/  LDL.LU R18, [R1+0x94] ;  /* 0x0000940001127983 */ /* 0x000f680000300800 */
[----:B------:R-:W5:Y:S04]  /*a8f0*/  LDL.LU R16, [R1+0x90] ;  /* 0x0000900001107983 */ /* 0x000f680000300800 */
[----:B------:R-:W5:Y:S01]  /*a900*/  LDL.LU R14, [R1+0x8c] ;  /* 0x00008c00010e7983 */ /* 0x000f620000300800 */
[----:B------:R-:W-:-:S04]  /*a910*/  IMAD R35, R12, 0x2, R45 ;  /* 0x000000020c237824 */ /* 0x000fc800078e022d */
[----:B------:R-:W-:Y:S01]  /*a920*/  IMAD R45, R12, 0x2, R35 ;  /* 0x000000020c2d7824 */ /* 0x000fe200078e0223 */
[----:B0-----:R-:W-:-:S04]  /*a930*/  LEA R38, P6, R35, R0, 0x1 ;  /* 0x0000000023267211 */ /* 0x001fc800078c08ff */
[----:B------:R-:W-:Y:S01]  /*a940*/  LEA.HI.X.SX32 R39, R35, R34, 0x1, P6 ;  /* 0x0000002223277211 */ /* 0x000fe200030f0eff */
[----:B------:R-:W-:Y:S01]  /*a950*/  IMAD R35, R12, 0x2, R45 ;  /* 0x000000020c237824 */ /* 0x000fe200078e022d */
[----:B-1----:R-:W-:Y:S02]  /*a960*/  LEA R40, P6, R45, R0, 0x1 ;  /* 0x000000002d287211 */ /* 0x002fe400078c08ff */
[----:B------:R-:W-:Y:S01]  /*a970*/  PRMT R20, R3, 0x7632, R20 ;  /* 0x0000763203147816 */ /* 0x000fe20000000014 */
[----:B------:R-:W-:Y:S01]  /*a980*/  @P2 STG.E.U16 [R38.64], R33 ;  /* 0x0000002126002986 */ /* 0x000fe2000c101506 */
[----:B------:R-:W-:Y:S02]  /*a990*/  ISETP.LT.AND P2, PT, R2, c[0x0][0x17c], !P0 ;  /* 0x00005f0002007a0c */ /* 0x000fe40004741270 */
[----:B------:R-:W-:Y:S02]  /*a9a0*/  LEA.HI.X.SX32 R41, R45, R34, 0x1, P6 ;  /* 0x000000222d297211 */ /* 0x000fe400030f0eff */
[----:B------:R-:W-:-:S02]  /*a9b0*/  LEA R2, P6, R35, R0, 0x1 ;  /* 0x0000000023027211 */ /* 0x000fc400078c08ff */
[----:B------:R-:W-:Y:S01]  /*a9c0*/  PRMT R5, R9, 0x7632, R5 ;  /* 0x0000763209057816 */ /* 0x000fe20000000005 */
[C---:B------:R-:W-:Y:S01]  /*a9d0*/  IMAD R9, R12.reuse, 0x2, R35 ;  /* 0x000000020c097824 */ /* 0x040fe200078e0223 */
[----:B------:R-:W-:Y:S01]  /*a9e0*/  LEA.HI.X.SX32 R3, R35, R34, 0x1, P6 ;  /* 0x0000002223037211 */ /* 0x000fe200030f0eff */
[----:B------:R0:W-:Y:S02]  /*a9f0*/  @P5 STG.E.U16 [R40.64], R20 ;  /* 0x0000001428005986 */ /* 0x0001e4000c101506 */
[----:B------:R-:W-:Y:S02]  /*aa00*/  IMAD R35, R12, 0x2, R9 ;  /* 0x000000020c237824 */ /* 0x000fe400078e0209 */
[----:B------:R1:W-:Y:S01]  /*aa10*/  @P4 STG.E.U16 [R2.64], R5 ;  /* 0x0000000502004986 */ /* 0x0003e2000c101506 */
[----:B------:R-:W-:Y:S02]  /*aa20*/  PRMT R10, R5, 0x7632, R10 ;  /* 0x00007632050a7816 */ /* 0x000fe4000000000a */
[----:B------:R-:W-:-:S02]  /*aa30*/  PRMT R13, R13, 0x7632, R13 ;  /* 0x000076320d0d7816 */ /* 0x000fc4000000000d */
[----:B------:R-:W-:Y:S01]  /*aa40*/  PRMT R17, R17, 0x7632, R17 ;  /* 0x0000763211117816 */ /* 0x000fe20000000011 */
[----:B0-----:R-:W5:Y:S01]  /*aa50*/  LDL.LU R20, [R1+0x88] ;  /* 0x0000880001147983 */ /* 0x001f620000300800 */
[----:B-1----:R-:W-:Y:S01]  /*aa60*/  PRMT R3, R7, 0x7632, R3 ;  /* 0x0000763207037816 */ /* 0x002fe20000000003 */
[----:B------:R-:W-:Y:S01]  /*aa70*/  IMAD R7, R12, 0x2, R35 ;  /* 0x000000020c077824 */ /* 0x000fe200078e0223 */
[----:B--2---:R-:W-:Y:S02]  /*aa80*/  ISETP.LT.AND P5, PT, R8, c[0x0][0x17c], !P0 ;  /* 0x00005f0008007a0c */ /* 0x004fe400047a1270 */
[----:B------:R-:W-:-:S04]  /*aa90*/  LEA R8, P6, R9, R0, 0x1 ;  /* 0x0000000009087211 */ /* 0x000fc800078c08ff */
[----:B------:R-:W-:Y:S02]  /*aaa0*/  LEA.HI.X.SX32 R9, R9, R34, 0x1, P6 ;  /* 0x0000002209097211 */ /* 0x000fe400030f0eff */
[----:B----4-:R-:W-:Y:S02]  /*aab0*/  ISETP.LT.AND P4, PT, R4, c[0x0][0x17c], !P0 ;  /* 0x00005f0004007a0c */ /* 0x010fe40004781270 */
[----:B------:R-:W-:-:S04]  /*aac0*/  LEA R4, P6, R35, R0, 0x1 ;  /* 0x0000000023047211 */ /* 0x000fc800078c08ff */
[----:B------:R-:W-:Y:S01]  /*aad0*/  LEA.HI.X.SX32 R5, R35, R34, 0x1, P6 ;  /* 0x0000002223057211 */ /* 0x000fe200030f0eff */
[C---:B------:R-:W-:Y:S01]  /*aae0*/  IMAD R35, R12.reuse, 0x2, R7 ;  /* 0x000000020c237824 */ /* 0x040fe200078e0207 */
[C---:B------:R-:W-:Y:S01]  /*aaf0*/  LEA R2, P6, R7.reuse, R0, 0x1 ;  /* 0x0000000007027211 */ /* 0x040fe200078c08ff */
[----:B------:R0:W-:Y:S04]  /*ab00*/  @P3 STG.E.U16 [R8.64], R3 ;  /* 0x0000000308003986 */ /* 0x0001e8000c101506 */
[----:B------:R-:W-:Y:S01]  /*ab10*/  @P1 STG.E.U16 [R4.64], R10 ;  /* 0x0000000a04001986 */ /* 0x000fe2000c101506 */
[----:B0-----:R-:W-:Y:S02]  /*ab20*/  LEA.HI.X.SX32 R3, R7, R34, 0x1, P6 ;  /* 0x0000002207037211 */ /* 0x001fe400030f0eff */
[----:B------:R-:W-:Y:S01]  /*ab30*/  PRMT R9, R11, 0x7632, R9 ;  /* 0x000076320b097816 */ /* 0x000fe20000000009 */
[----:B------:R-:W-:Y:S01]  /*ab40*/  IMAD R11, R12, 0x2, R35 ;  /* 0x000000020c0b7824 */ /* 0x000fe200078e0223 */
[----:B---3--:R-:W-:-:S02]  /*ab50*/  ISETP.LT.AND P1, PT, R6, c[0x0][0x17c], !P0 ;  /* 0x00005f0006007a0c */ /* 0x008fc40004721270 */
[----:B------:R-:W-:-:S04]  /*ab60*/  LEA R6, P6, R35, R0, 0x1 ;  /* 0x0000000023067211 */ /* 0x000fc800078c08ff */
[----:B------:R-:W-:Y:S02]  /*ab70*/  LEA.HI.X.SX32 R7, R35, R34, 0x1, P6 ;  /* 0x0000002223077211 */ /* 0x000fe400030f0eff */
[----:B------:R-:W-:Y:S01]  /*ab80*/  LEA R8, P6, R11, R0, 0x1 ;  /* 0x000000000b087211 */ /* 0x000fe200078c08ff */
[----:B------:R0:W-:Y:S01]  /*ab90*/  @P2 STG.E.U16 [R2.64], R9 ;  /* 0x0000000902002986 */ /* 0x0001e2000c101506 */
[----:B-----5:R-:W-:-:S03]  /*aba0*/  ISETP.LT.AND P2, PT, R18, c[0x0][0x17c], !P0 ;  /* 0x00005f0012007a0c */ /* 0x020fc60004741270 */
[----:B------:R1:W-:Y:S01]  /*abb0*/  @P5 STG.E.U16 [R6.64], R13 ;  /* 0x0000000d06005986 */ /* 0x0003e2000c101506 */
[----:B------:R-:W-:-:S03]  /*abc0*/  ISETP.LT.AND P5, PT, R16, c[0x0][0x17c], !P0 ;  /* 0x00005f0010007a0c */ /* 0x000fc600047a1270 */
[----:B------:R-:W2:Y:S01]  /*abd0*/  LDL.LU R18, [R1+0x84] ;  /* 0x0000840001127983 */ /* 0x000ea20000300800 */
[----:B0-----:R-:W-:-:S03]  /*abe0*/  LEA.HI.X.SX32 R9, R11, R34, 0x1, P6 ;  /* 0x000000220b097211 */ /* 0x001fc600030f0eff */
[----:B------:R-:W3:Y:S04]  /*abf0*/  LDL.LU R16, [R1+0x80] ;  /* 0x0000800001107983 */ /* 0x000ee80000300800 */
[----:B------:R0:W-:Y:S01]  /*ac00*/  @P4 STG.E.U16 [R8.64], R17 ;  /* 0x0000001108004986 */ /* 0x0001e2000c101506 */
[----:B------:R-:W-:-:S03]  /*ac10*/  ISETP.LT.AND P4, PT, R14, c[0x0][0x17c], !P0 ;  /* 0x00005f000e007a0c */ /* 0x000fc60004781270 */
[----:B------:R-:W4:Y:S01]  /*ac20*/  LDL.LU R14, [R1+0x7c] ;  /* 0x00007c00010e7983 */ /* 0x000f220000300800 */
[----:B------:R-:W-:-:S04]  /*ac30*/  IMAD R5, R12, 0x2, R11 ;  /* 0x000000020c057824 */ /* 0x000fc800078e020b */
[----:B------:R-:W-:Y:S01]  /*ac40*/  IMAD R11, R12, 0x2, R5 ;  /* 0x000000020c0b7824 */ /* 0x000fe200078e0205 */
[----:B------:R-:W-:-:S04]  /*ac50*/  LEA R4, P6, R5, R0, 0x1 ;  /* 0x0000000005047211 */ /* 0x000fc800078c08ff */
[----:B------:R-:W-:Y:S01]  /*ac60*/  LEA.HI.X.SX32 R5, R5, R34, 0x1, P6 ;  /* 0x0000002205057211 */ /* 0x000fe200030f0eff */
[----:B-1----:R-:W-:Y:S01]  /*ac70*/  IMAD R7, R12, 0x2, R11 ;  /* 0x000000020c077824 */ /* 0x002fe200078e020b */
[C---:B------:R-:W-:Y:S02]  /*ac80*/  LEA R2, P6, R11.reuse, R0, 0x1 ;  /* 0x000000000b027211 */ /* 0x040fe400078c08ff */
[----:B------:R-:W-:Y:S02]  /*ac90*/  ISETP.LT.AND P3, PT, R22, c[0x0][0x17c], !P0 ;  /* 0x00005f0016007a0c */ /* 0x000fe40004761270 */
[----:B------:R-:W-:Y:S01]  /*aca0*/  LEA.HI.X.SX32 R3, R11, R34, 0x1, P6 ;  /* 0x000000220b037211 */ /* 0x000fe200030f0eff */
[----:B------:R-:W-:Y:S01]  /*acb0*/  IMAD R11, R12, 0x2, R7 ;  /* 0x000000020c0b7824 */ /* 0x000fe200078e0207 */
[----:B------:R-:W-:-:S03]  /*acc0*/  PRMT R15, R15, 0x7632, R15 ;  /* 0x000076320f0f7816 */ /* 0x000fc6000000000f */
[----:B0-----:R-:W-:Y:S01]  /*acd0*/  IMAD R9, R12, 0x2, R11 ;  /* 0x000000020c097824 */ /* 0x001fe200078e020b */
[----:B------:R-:W-:-:S03]  /*ace0*/  LEA R6, P6, R7, R0, 0x1 ;  /* 0x0000000007067211 */ /* 0x000fc600078c08ff */
[C---:B------:R-:W-:Y:S01]  /*acf0*/  IMAD R13, R12.reuse, 0x2, R9 ;  /* 0x000000020c0d7824 */ /* 0x040fe200078e0209 */
[----:B------:R-:W-:Y:S01]  /*ad00*/  PRMT R19, R19, 0x7632, R19 ;  /* 0x0000763213137816 */ /* 0x000fe20000000013 */
[----:B------:R0:W-:Y:S01]  /*ad10*/  @P3 STG.E.U16 [R4.64], R15 ;  /* 0x0000000f04003986 */ /* 0x0001e2000c101506 */
[----:B------:R-:W-:Y:S02]  /*ad20*/  LEA.HI.X.SX32 R7, R7, R34, 0x1, P6 ;  /* 0x0000002207077211 */ /* 0x000fe400030f0eff */
[----:B------:R-:W-:Y:S01]  /*ad30*/  PRMT R21, R21, 0x7632, R21 ;  /* 0x0000763215157816 */ /* 0x000fe20000000015 */
[----:B------:R-:W-:Y:S01]  /*ad40*/  @P1 STG.E.U16 [R2.64], R19 ;  /* 0x0000001302001986 */ /* 0x000fe2000c101506 */
[----:B0-----:R-:W-:Y:S01]  /*ad50*/  IMAD R15, R12, 0x2, R13 ;  /* 0x000000020c0f7824 */ /* 0x001fe200078e020d */
[----:B------:R-:W-:-:S03]  /*ad60*/  LEA R4, P1, R11, R0, 0x1 ;  /* 0x000000000b047211 */ /* 0x000fc600078208ff */
[----:B------:R-:W-:Y:S01]  /*ad70*/  IMAD R17, R12, 0x2, R15 ;  /* 0x000000020c117824 */ /* 0x000fe200078e020f */
[----:B------:R0:W-:Y:S01]  /*ad80*/  @P2 STG.E.U16 [R6.64], R21 ;  /* 0x0000001506002986 */ /* 0x0001e2000c101506 */
[----:B------:R-:W-:Y:S02]  /*ad90*/  LEA R8, P2, R9, R0, 0x1 ;  /* 0x0000000009087211 */ /* 0x000fe400078408ff */
[----:B------:R-:W-:Y:S02]  /*ada0*/  LEA.HI.X.SX32 R5, R11, R34, 0x1, P1 ;  /* 0x000000220b057211 */ /* 0x000fe400008f0eff */
[----:B------:R-:W-:Y:S02]  /*adb0*/  ISETP.LT.AND P3, PT, R20, c[0x0][0x17c], !P0 ;  /* 0x00005f0014007a0c */ /* 0x000fe40004761270 */
[----:B------:R-:W-:Y:S02]  /*adc0*/  LEA R10, P6, R13, R0, 0x1 ;  /* 0x000000000d0a7211 */ /* 0x000fe400078c08ff */
[----:B------:R-:W-:-:S02]  /*add0*/  LEA.HI.X.SX32 R9, R9, R34, 0x1, P2 ;  /* 0x0000002209097211 */ /* 0x000fc400010f0eff */
[----:B0-----:R-:W-:-:S04]  /*ade0*/  LEA R6, P1, R17, R0, 0x1 ;  /* 0x0000000011067211 */ /* 0x001fc800078208ff */
[-C--:B------:R-:W-:Y:S02]  /*adf0*/  LEA.HI.X.SX32 R7, R17, R34.reuse, 0x1, P1 ;  /* 0x0000002211077211 */ /* 0x080fe400008f0eff */
[----:B------:R-:W-:Y:S02]  /*ae00*/  LEA.HI.X.SX32 R11, R13, R34, 0x1, P6 ;  /* 0x000000220d0b7211 */ /* 0x000fe400030f0eff */
[----:B------:R-:W-:Y:S02]  /*ae10*/  LEA R2, P6, R15, R0, 0x1 ;  /* 0x000000000f027211 */ /* 0x000fe400078c08ff */
[----:B------:R-:W-:Y:S02]  /*ae20*/  PRMT R23, R23, 0x7632, R23 ;  /* 0x0000763217177816 */ /* 0x000fe40000000017 */
[----:B------:R-:W-:Y:S01]  /*ae30*/  PRMT R25, R25, 0x7632, R25 ;  /* 0x0000763219197816 */ /* 0x000fe20000000019 */
[----:B------:R-:W-:Y:S01]  /*ae40*/  IMAD R13, R12, 0x2, R17 ;  /* 0x000000020c0d7824 */ /* 0x000fe200078e0211 */
[----:B------:R-:W-:-:S02]  /*ae50*/  PRMT R27, R27, 0x7632, R27 ;  /* 0x000076321b1b7816 */ /* 0x000fc4000000001b */
[----:B------:R-:W-:Y:S02]  /*ae60*/  LEA.HI.X.SX32 R3, R15, R34, 0x1, P6 ;  /* 0x000000220f037211 */ /* 0x000fe400030f0eff */
[----:B------:R-:W-:Y:S01]  /*ae70*/  PRMT R29, R29, 0x7632, R29 ;  /* 0x000076321d1d7816 */ /* 0x000fe2000000001d */
[----:B------:R0:W-:Y:S01]  /*ae80*/  @P5 STG.E.U16 [R4.64], R23 ;  /* 0x0000001704005986 */ /* 0x0001e2000c101506 */
[----:B------:R-:W-:-:S03]  /*ae90*/  PRMT R31, R31, 0x7632, R31 ;  /* 0x000076321f1f7816 */ /* 0x000fc6000000001f */
[----:B------:R0:W-:Y:S01]  /*aea0*/  @P4 STG.E.U16 [R8.64], R25 ;  /* 0x0000001908004986 */ /* 0x0001e2000c101506 */
[----:B------:R-:W-:-:S03]  /*aeb0*/  LEA R12, P6, R13, R0, 0x1 ;  /* 0x000000000d0c7211 */ /* 0x000fc600078c08ff */
[----:B------:R0:W-:Y:S01]  /*aec0*/  @P3 STG.E.U16 [R10.64], R27 ;  /* 0x0000001b0a003986 */ /* 0x0001e2000c101506 */
[----:B------:R-:W-:Y:S02]  /*aed0*/  LEA.HI.X.SX32 R13, R13, R34, 0x1, P6 ;  /* 0x000000220d0d7211 */ /* 0x000fe400030f0eff */
[----:B--2---:R-:W-:Y:S02]  /*aee0*/  ISETP.LT.AND P2, PT, R18, c[0x0][0x17c], !P0 ;  /* 0x00005f0012007a0c */ /* 0x004fe40004741270 */
[----:B---3--:R-:W-:Y:S02]  /*aef0*/  ISETP.LT.AND P1, PT, R16, c[0x0][0x17c], !P0 ;  /* 0x00005f0010007a0c */ /* 0x008fe40004721270 */
[----:B----4-:R-:W-:-:S09]  /*af00*/  ISETP.LT.AND P0, PT, R14, c[0x0][0x17c], !P0 ;  /* 0x00005f000e007a0c */ /* 0x010fd20004701270 */
[----:B------:R0:W-:Y:S04]  /*af10*/  @P2 STG.E.U16 [R2.64], R29 ;  /* 0x0000001d02002986 */ /* 0x0001e8000c101506 */
[----:B------:R0:W-:Y:S01]  /*af20*/  @P1 STG.E.U16 [R6.64], R31 ;  /* 0x0000001f06001986 */ /* 0x0001e2000c101506 */
[----:B------:R-:W-:Y:S05]  /*af30*/  @!P0 EXIT ;  /* 0x000000000000894d */ /* 0x000fea0003800000 */
[----:B0-----:R-:W-:-:S05]  /*af40*/  PRMT R6, R33, 0x7632, R6 ;  /* 0x0000763221067816 */ /* 0x001fca0000000006 */
[----:B------:R-:W-:Y:S01]  /*af50*/  STG.E.U16 [R12.64], R6 ;  /* 0x000000060c007986 */ /* 0x000fe2000c101506 */
[----:B------:R-:W-:Y:S05]  /*af60*/  EXIT ;  /* 0x000000000000794d */ /* 0x000fea0003800000 */
.L_x_4:
[----:B------:R-:W-:-:S00]  /*af70*/  BRA `(.L_x_4) ;  /* 0xfffffff000007947 */ /* 0x000fc0000383ffff */
[----:B------:R-:W-:-:S00]  /*af80*/  NOP ;  /* 0x0000000000007918 */ /* 0x000fc00000000000 */
[----:B------:R-:W-:-:S00]  /*af90*/  NOP ;  /* 0x0000000000007918 */ /* 0x000fc00000000000 */
[----:B------:R-:W-:-:S00]  /*afa0*/  NOP ;  /* 0x0000000000007918 */ /* 0x000fc00000000000 */
[----:B------:R-:W-:-:S00]  /*afb0*/  NOP ;  /* 0x0000000000007918 */ /* 0x000fc00000000000 */
[----:B------:R-:W-:-:S00]  /*afc0*/  NOP ;  /* 0x0000000000007918 */ /* 0x000fc00000000000 */
[----:B------:R-:W-:-:S00]  /*afd0*/  NOP ;  /* 0x0000000000007918 */ /* 0x000fc00000000000 */
[----:B------:R-:W-:-:S00]  /*afe0*/  NOP ;  /* 0x0000000000007918 */ /* 0x000fc00000000000 */
[----:B------:R-:W-:-:S00]  /*aff0*/  NOP ;  /* 0x0000000000007918 */ /* 0x000fc00000000000 */
.L_x_5:


//--------------------- .nv.shared.matmul_kernel  --------------------------
	.section	.nv.shared.matmul_kernel,"aw",@nobits
	.sectionflags	@""
	.align	16
